	.target	sm_90a

	.elftype	@"ET_EXEC"


//--------------------- .note.nv.tkinfo           --------------------------
	.section	.note.nv.tkinfo,"",@"SHT_NOTE"
	.sectionflags	@"SHF_NOTE_NV_TKINFO"
	.tkinfo
        /*0018*/ 	.word	0x00000002
        /*0030*/ 	.string	""
        /*0030*/ 	.string	"ptxas"
        /*0030*/ 	.string	"Cuda compilation tools, release 13.0, V13.0.88"
        /*0030*/ 	.string	"Build cuda_13.0.r13.0/compiler.36424714_0"
        /*0030*/ 	.string	"-arch sm_90a -m 64 "



//--------------------- .note.nv.cuinfo           --------------------------
	.section	.note.nv.cuinfo,"",@"SHT_NOTE"
	.sectionflags	@"SHF_NOTE_NV_CUINFO"
        /*0018*/ 	.short	0x0002
        /*001a*/ 	.short	0x005a
        /*001c*/ 	.short	0x0082
	.zero		2


//--------------------- .nv.info                  --------------------------
	.section	.nv.info,"",@"SHT_CUDA_INFO"
	.align	4


	//----- nvinfo : EIATTR_REGCOUNT
	.align		4
        /*0000*/ 	.byte	0x04, 0x2f
        /*0002*/ 	.short	(.L_18 - .L_17)
	.align		4
.L_17:
        /*0004*/ 	.word	index@(_ZN7cutlass13device_kernelINS_4gemm6kernel13GemmUniversalIN4cute5tupleIJiiiiEEENS1_10collective13CollectiveMmaINS1_34MainloopSm90TmaGmmaWarpSpecializedILi8ENS5_IJNS4_1CILi2EEENSA_ILi1EEESC_EEENS1_35KernelTmaWarpSpecializedCooperativeEEENS5_IJNSA_ILi128EEENSA_ILi64EEESH_EEENS_10bfloat16_tENS5_IJlSC_lEEESJ_SK_NS4_8TiledMMAINS4_8MMA_AtomIJNS4_4SM904GMMA27MMA_64x64x16_F32BF16BF16_SSILNSO_5MajorE0ELSQ_0ELNSO_7ScaleInE1ELSR_1EEEEEENS4_6LayoutISD_NS5_IJSC_NSA_ILi0EEESV_EEEEENS5_IJNS4_10UnderscoreESY_SY_EEEEENS4_13SM90_TMA_LOADENS4_14ComposedLayoutINS4_7SwizzleILi3ELi4ELi3EEENS4_18smem_ptr_flag_bitsILi16EEENSU_INS5_IJNSA_ILi8EEESH_EEENS5_IJSH_SC_EEEEEEEvNS4_8identityENS4_23SM90_TMA_LOAD_MULTICASTES1B_vS1C_EENS_8epilogue10collective18CollectiveEpilogueINS1F_22Sm90TmaWarpSpecializedILi3ELi2ELi16ELb1ELb0EEEJSI_NS5_IJSG_NSA_ILi32EEEEEESJ_SK_SJ_SK_NS1F_6fusion15FusionCallbacksIS1J_NS1M_13LinCombEltActINS1F_6thread7SigmoidESJ_fSJ_fLNS_15FloatRoundStyleE2EEESI_S1L_JEEES11_NS12_INS13_ILi2ELi4ELi3EEES16_NSU_INS5_IJS17_S1K_EEENS5_IJS1K_SC_EEEEEEENS4_17SM75_U32x4_LDSM_NENS4_14SM90_TMA_STOREES1Y_NS4_17SM90_U32x4_STSM_NENS4_9Copy_AtomIJS21_NS_6half_tEEEEvEEEvvEEEEvNT_6ParamsE)
        /*0008*/ 	.word	0x000000a8


	//----- nvinfo : EIATTR_FRAME_SIZE
	.align		4
.L_18:
        /*000c*/ 	.byte	0x04, 0x11
        /*000e*/ 	.short	(.L_20 - .L_19)
	.align		4
.L_19:
        /*0010*/ 	.word	index@($__internal_0_$__cuda_sm20_rcp_rn_f32_slowpath)
        /*0014*/ 	.word	0x00000000


	//----- nvinfo : EIATTR_FRAME_SIZE
	.align		4
.L_20:
        /*0018*/ 	.byte	0x04, 0x11
        /*001a*/ 	.short	(.L_22 - .L_21)
	.align		4
.L_21:
        /*001c*/ 	.word	index@(_ZN7cutlass13device_kernelINS_4gemm6kernel13GemmUniversalIN4cute5tupleIJiiiiEEENS1_10collective13CollectiveMmaINS1_34MainloopSm90TmaGmmaWarpSpecializedILi8ENS5_IJNS4_1CILi2EEENSA_ILi1EEESC_EEENS1_35KernelTmaWarpSpecializedCooperativeEEENS5_IJNSA_ILi128EEENSA_ILi64EEESH_EEENS_10bfloat16_tENS5_IJlSC_lEEESJ_SK_NS4_8TiledMMAINS4_8MMA_AtomIJNS4_4SM904GMMA27MMA_64x64x16_F32BF16BF16_SSILNSO_5MajorE0ELSQ_0ELNSO_7ScaleInE1ELSR_1EEEEEENS4_6LayoutISD_NS5_IJSC_NSA_ILi0EEESV_EEEEENS5_IJNS4_10UnderscoreESY_SY_EEEEENS4_13SM90_TMA_LOADENS4_14ComposedLayoutINS4_7SwizzleILi3ELi4ELi3EEENS4_18smem_ptr_flag_bitsILi16EEENSU_INS5_IJNSA_ILi8EEESH_EEENS5_IJSH_SC_EEEEEEEvNS4_8identityENS4_23SM90_TMA_LOAD_MULTICASTES1B_vS1C_EENS_8epilogue10collective18CollectiveEpilogueINS1F_22Sm90TmaWarpSpecializedILi3ELi2ELi16ELb1ELb0EEEJSI_NS5_IJSG_NSA_ILi32EEEEEESJ_SK_SJ_SK_NS1F_6fusion15FusionCallbacksIS1J_NS1M_13LinCombEltActINS1F_6thread7SigmoidESJ_fSJ_fLNS_15FloatRoundStyleE2EEESI_S1L_JEEES11_NS12_INS13_ILi2ELi4ELi3EEES16_NSU_INS5_IJS17_S1K_EEENS5_IJS1K_SC_EEEEEEENS4_17SM75_U32x4_LDSM_NENS4_14SM90_TMA_STOREES1Y_NS4_17SM90_U32x4_STSM_NENS4_9Copy_AtomIJS21_NS_6half_tEEEEvEEEvvEEEEvNT_6ParamsE)
        /*0020*/ 	.word	0x00000000


	//----- nvinfo : EIATTR_MIN_STACK_SIZE
	.align		4
.L_22:
        /*0024*/ 	.byte	0x04, 0x12
        /*0026*/ 	.short	(.L_24 - .L_23)
	.align		4
.L_23:
        /*0028*/ 	.word	index@(_ZN7cutlass13device_kernelINS_4gemm6kernel13GemmUniversalIN4cute5tupleIJiiiiEEENS1_10collective13CollectiveMmaINS1_34MainloopSm90TmaGmmaWarpSpecializedILi8ENS5_IJNS4_1CILi2EEENSA_ILi1EEESC_EEENS1_35KernelTmaWarpSpecializedCooperativeEEENS5_IJNSA_ILi128EEENSA_ILi64EEESH_EEENS_10bfloat16_tENS5_IJlSC_lEEESJ_SK_NS4_8TiledMMAINS4_8MMA_AtomIJNS4_4SM904GMMA27MMA_64x64x16_F32BF16BF16_SSILNSO_5MajorE0ELSQ_0ELNSO_7ScaleInE1ELSR_1EEEEEENS4_6LayoutISD_NS5_IJSC_NSA_ILi0EEESV_EEEEENS5_IJNS4_10UnderscoreESY_SY_EEEEENS4_13SM90_TMA_LOADENS4_14ComposedLayoutINS4_7SwizzleILi3ELi4ELi3EEENS4_18smem_ptr_flag_bitsILi16EEENSU_INS5_IJNSA_ILi8EEESH_EEENS5_IJSH_SC_EEEEEEEvNS4_8identityENS4_23SM90_TMA_LOAD_MULTICASTES1B_vS1C_EENS_8epilogue10collective18CollectiveEpilogueINS1F_22Sm90TmaWarpSpecializedILi3ELi2ELi16ELb1ELb0EEEJSI_NS5_IJSG_NSA_ILi32EEEEEESJ_SK_SJ_SK_NS1F_6fusion15FusionCallbacksIS1J_NS1M_13LinCombEltActINS1F_6thread7SigmoidESJ_fSJ_fLNS_15FloatRoundStyleE2EEESI_S1L_JEEES11_NS12_INS13_ILi2ELi4ELi3EEES16_NSU_INS5_IJS17_S1K_EEENS5_IJS1K_SC_EEEEEEENS4_17SM75_U32x4_LDSM_NENS4_14SM90_TMA_STOREES1Y_NS4_17SM90_U32x4_STSM_NENS4_9Copy_AtomIJS21_NS_6half_tEEEEvEEEvvEEEEvNT_6ParamsE)
        /*002c*/ 	.word	0x00000000
.L_24:


//--------------------- .nv.compat                --------------------------
	.section	.nv.compat,"",@"SHT_CUDA_COMPAT_INFO"
	.align	4
        /*0000*/ 	.byte	0x02, 0x09, 0x01, 0x00, 0x02, 0x02, 0x04, 0x00, 0x02, 0x05, 0x05, 0x00, 0x03, 0x07, 0x01, 0x01
        /*0010*/ 	.byte	0x02, 0x03, 0x01, 0x00, 0x02, 0x06, 0x01, 0x00, 0x04, 0x0b, 0x08, 0x00, 0x00, 0x00, 0x00, 0x00
        /*0020*/ 	.byte	0x00, 0x00, 0x00, 0x00


//--------------------- .nv.info._ZN7cutlass13device_kernelINS_4gemm6kernel13GemmUniversalIN4cute5tupleIJiiiiEEENS1_10collective13CollectiveMmaINS1_34MainloopSm90TmaGmmaWarpSpecializedILi8ENS5_IJNS4_1CILi2EEENSA_ILi1EEESC_EEENS1_35KernelTmaWarpSpecializedCooperativeEEENS5_IJNSA_ILi128EEENSA_ILi64EEESH_EEENS_10bfloat16_tENS5_IJlSC_lEEESJ_SK_NS4_8TiledMMAINS4_8MMA_AtomIJNS4_4SM904GMMA27MMA_64x64x16_F32BF16BF16_SSILNSO_5MajorE0ELSQ_0ELNSO_7ScaleInE1ELSR_1EEEEEENS4_6LayoutISD_NS5_IJSC_NSA_ILi0EEESV_EEEEENS5_IJNS4_10UnderscoreESY_SY_EEEEENS4_13SM90_TMA_LOADENS4_14ComposedLayoutINS4_7SwizzleILi3ELi4ELi3EEENS4_18smem_ptr_flag_bitsILi16EEENSU_INS5_IJNSA_ILi8EEESH_EEENS5_IJSH_SC_EEEEEEEvNS4_8identityENS4_23SM90_TMA_LOAD_MULTICASTES1B_vS1C_EENS_8epilogue10collective18CollectiveEpilogueINS1F_22Sm90TmaWarpSpecializedILi3ELi2ELi16ELb1ELb0EEEJSI_NS5_IJSG_NSA_ILi32EEEEEESJ_SK_SJ_SK_NS1F_6fusion15FusionCallbacksIS1J_NS1M_13LinCombEltActINS1F_6thread7SigmoidESJ_fSJ_fLNS_15FloatRoundStyleE2EEESI_S1L_JEEES11_NS12_INS13_ILi2ELi4ELi3EEES16_NSU_INS5_IJS17_S1K_EEENS5_IJS1K_SC_EEEEEEENS4_17SM75_U32x4_LDSM_NENS4_14SM90_TMA_STOREES1Y_NS4_17SM90_U32x4_STSM_NENS4_9Copy_AtomIJS21_NS_6half_tEEEEvEEEvvEEEEvNT_6ParamsE --------------------------
	.section	.nv.info._ZN7cutlass13device_kernelINS_4gemm6kernel13GemmUniversalIN4cute5tupleIJiiiiEEENS1_10collective13CollectiveMmaINS1_34MainloopSm90TmaGmmaWarpSpecializedILi8ENS5_IJNS4_1CILi2EEENSA_ILi1EEESC_EEENS1_35KernelTmaWarpSpecializedCooperativeEEENS5_IJNSA_ILi128EEENSA_ILi64EEESH_EEENS_10bfloat16_tENS5_IJlSC_lEEESJ_SK_NS4_8TiledMMAINS4_8MMA_AtomIJNS4_4SM904GMMA27MMA_64x64x16_F32BF16BF16_SSILNSO_5MajorE0ELSQ_0ELNSO_7ScaleInE1ELSR_1EEEEEENS4_6LayoutISD_NS5_IJSC_NSA_ILi0EEESV_EEEEENS5_IJNS4_10UnderscoreESY_SY_EEEEENS4_13SM90_TMA_LOADENS4_14ComposedLayoutINS4_7SwizzleILi3ELi4ELi3EEENS4_18smem_ptr_flag_bitsILi16EEENSU_INS5_IJNSA_ILi8EEESH_EEENS5_IJSH_SC_EEEEEEEvNS4_8identityENS4_23SM90_TMA_LOAD_MULTICASTES1B_vS1C_EENS_8epilogue10collective18CollectiveEpilogueINS1F_22Sm90TmaWarpSpecializedILi3ELi2ELi16ELb1ELb0EEEJSI_NS5_IJSG_NSA_ILi32EEEEEESJ_SK_SJ_SK_NS1F_6fusion15FusionCallbacksIS1J_NS1M_13LinCombEltActINS1F_6thread7SigmoidESJ_fSJ_fLNS_15FloatRoundStyleE2EEESI_S1L_JEEES11_NS12_INS13_ILi2ELi4ELi3EEES16_NSU_INS5_IJS17_S1K_EEENS5_IJS1K_SC_EEEEEEENS4_17SM75_U32x4_LDSM_NENS4_14SM90_TMA_STOREES1Y_NS4_17SM90_U32x4_STSM_NENS4_9Copy_AtomIJS21_NS_6half_tEEEEvEEEvvEEEEvNT_6ParamsE,"",@"SHT_CUDA_INFO"
	.sectionflags	@""
	.align	4


	//----- nvinfo : EIATTR_CUDA_API_VERSION
	.align		4
        /*0000*/ 	.byte	0x04, 0x37
        /*0002*/ 	.short	(.L_26 - .L_25)
.L_25:
        /*0004*/ 	.word	0x00000082


	//----- nvinfo : EIATTR_KPARAM_INFO
	.align		4
.L_26:
        /*0008*/ 	.byte	0x04, 0x17
        /*000a*/ 	.short	(.L_28 - .L_27)
.L_27:
        /*000c*/ 	.word	0x00000000
        /*0010*/ 	.short	0x0000
        /*0012*/ 	.short	0x0070
        /*0014*/ 	.byte	0x00, 0xf0, 0x01, 0x1c


	//----- nvinfo : EIATTR_SPARSE_MMA_MASK
	.align		4
.L_28:
        /*0018*/ 	.byte	0x03, 0x50
        /*001a*/ 	.short	0x0000


	//----- nvinfo : EIATTR_MAXREG_COUNT
	.align		4
        /*001c*/ 	.byte	0x03, 0x1b
        /*001e*/ 	.short	0x00a8


	//----- nvinfo : EIATTR_NUM_BARRIERS
	.align		4
        /*0020*/ 	.byte	0x02, 0x4c
        /*0022*/ 	.byte	0x02
	.zero		1


	//----- nvinfo : EIATTR_EXTERNS
	.align		4
        /*0024*/ 	.byte	0x04, 0x0f
        /*0026*/ 	.short	(.L_30 - .L_29)


	//   ....[0]....
	.align		4
.L_29:
        /*0028*/ 	.word	index@(__assertfail)


	//----- nvinfo : EIATTR_MERCURY_ISA_VERSION
	.align		4
.L_30:
        /*002c*/ 	.byte	0x03, 0x5f
        /*002e*/ 	.short	0x0101


	//----- nvinfo : EIATTR_INT_WARP_WIDE_INSTR_OFFSETS
	.align		4
        /*0030*/ 	.byte	0x04, 0x31
        /*0032*/ 	.short	(.L_32 - .L_31)


	//   ....[0]....
.L_31:
        /*0034*/ 	.word	0x00000aa0


	//   ....[1]....
        /*0038*/ 	.word	0x00000ab0


	//   ....[2]....
        /*003c*/ 	.word	0x00000ba0


	//   ....[3]....
        /*0040*/ 	.word	0x000021b0


	//----- nvinfo : EIATTR_COOP_GROUP_MASK_REGIDS
	.align		4
.L_32:
        /*0044*/ 	.byte	0x04, 0x29
        /*0046*/ 	.short	(.L_34 - .L_33)


	//   ....[0]....
.L_33:
        /*0048*/ 	.word	0xffffffff


	//   ....[1]....
        /*004c*/ 	.word	0xffffffff


	//   ....[2]....
        /*0050*/ 	.word	0xffffffff


	//   ....[3]....
        /*0054*/ 	.word	0xffffffff


	//   ....[4]....
        /*0058*/ 	.word	0xffffffff


	//   ....[5]....
        /*005c*/ 	.word	0xffffffff


	//   ....[6]....
        /*0060*/ 	.word	0xffffffff


	//----- nvinfo : EIATTR_COOP_GROUP_INSTR_OFFSETS
	.align		4
.L_34:
        /*0064*/ 	.byte	0x04, 0x28
        /*0066*/ 	.short	(.L_36 - .L_35)


	//   ....[0]....
.L_35:
        /*0068*/ 	.word	0x00000070


	//   ....[1]....
        /*006c*/ 	.word	0x00000080


	//   ....[2]....
        /*0070*/ 	.word	0x00000440


	//   ....[3]....
        /*0074*/ 	.word	0x000006c0


	//   ....[4]....
        /*0078*/ 	.word	0x00000900


	//   ....[5]....
        /*007c*/ 	.word	0x00000d10


	//   ....[6]....
        /*0080*/ 	.word	0x000017b0


	//----- nvinfo : EIATTR_REG_RECONFIG
	.align		4
.L_36:
        /*0084*/ 	.byte	0x01, 0x54
	.zero		2


	//----- nvinfo : EIATTR_SYSCALL_OFFSETS
	.align		4
        /*0088*/ 	.byte	0x04, 0x46
        /*008a*/ 	.short	(.L_38 - .L_37)


	//   ....[0]....
.L_37:
        /*008c*/ 	.word	0x00001970


	//   ....[1]....
        /*0090*/ 	.word	0x000023e0


	//   ....[2]....
        /*0094*/ 	.word	0x000024d0


	//----- nvinfo : EIATTR_MBARRIER_INSTR_OFFSETS
	.align		4
.L_38:
        /*0098*/ 	.byte	0x04, 0x39
        /*009a*/ 	.short	(.L_40 - .L_39)


	//   ....[0]....
.L_39:
        /*009c*/ 	.word	0x00000560
        /*00a0*/ 	.word	0x000000ff
        /*00a4*/ 	.word	0x00000000
        /*00a8*/ 	.short	0x0100
        /*00aa*/ 	.byte	0x08
	.zero		1


	//   ....[1]....
        /*00ac*/ 	.word	0x00000570
        /*00b0*/ 	.word	0x000000ff
        /*00b4*/ 	.word	0x00000040
        /*00b8*/ 	.short	0x0100
        /*00ba*/ 	.byte	0x08
	.zero		1


	//   ....[2]....
        /*00bc*/ 	.word	0x00000580
        /*00c0*/ 	.word	0x000000ff
        /*00c4*/ 	.word	0x00000008
        /*00c8*/ 	.short	0x0100
        /*00ca*/ 	.byte	0x08
	.zero		1


	//   ....[3]....
        /*00cc*/ 	.word	0x00000590
        /*00d0*/ 	.word	0x000000ff
        /*00d4*/ 	.word	0x00000048
        /*00d8*/ 	.short	0x0100
        /*00da*/ 	.byte	0x08
	.zero		1


	//   ....[4]....
        /*00dc*/ 	.word	0x000005a0
        /*00e0*/ 	.word	0x000000ff
        /*00e4*/ 	.word	0x00000010
        /*00e8*/ 	.short	0x0100
        /*00ea*/ 	.byte	0x08
	.zero		1


	//   ....[5]....
        /*00ec*/ 	.word	0x000005b0
        /*00f0*/ 	.word	0x000000ff
        /*00f4*/ 	.word	0x00000050
        /*00f8*/ 	.short	0x0100
        /*00fa*/ 	.byte	0x08
	.zero		1


	//   ....[6]....
        /*00fc*/ 	.word	0x000005c0
        /*0100*/ 	.word	0x000000ff
        /*0104*/ 	.word	0x00000018
        /*0108*/ 	.short	0x0100
        /*010a*/ 	.byte	0x08
	.zero		1


	//   ....[7]....
        /*010c*/ 	.word	0x000005d0
        /*0110*/ 	.word	0x000000ff
        /*0114*/ 	.word	0x00000058
        /*0118*/ 	.short	0x0100
        /*011a*/ 	.byte	0x08
	.zero		1


	//   ....[8]....
        /*011c*/ 	.word	0x000005e0
        /*0120*/ 	.word	0x000000ff
        /*0124*/ 	.word	0x00000020
        /*0128*/ 	.short	0x0100
        /*012a*/ 	.byte	0x08
	.zero		1


	//   ....[9]....
        /*012c*/ 	.word	0x000005f0
        /*0130*/ 	.word	0x000000ff
        /*0134*/ 	.word	0x00000060
        /*0138*/ 	.short	0x0100
        /*013a*/ 	.byte	0x08
	.zero		1


	//   ....[10]....
        /*013c*/ 	.word	0x00000600
        /*0140*/ 	.word	0x000000ff
        /*0144*/ 	.word	0x00000028
        /*0148*/ 	.short	0x0100
        /*014a*/ 	.byte	0x08
	.zero		1


	//   ....[11]....
        /*014c*/ 	.word	0x00000610
        /*0150*/ 	.word	0x000000ff
        /*0154*/ 	.word	0x00000068
        /*0158*/ 	.short	0x0100
        /*015a*/ 	.byte	0x08
	.zero		1


	//   ....[12]....
        /*015c*/ 	.word	0x00000620
        /*0160*/ 	.word	0x000000ff
        /*0164*/ 	.word	0x00000030
        /*0168*/ 	.short	0x0100
        /*016a*/ 	.byte	0x08
	.zero		1


	//   ....[13]....
        /*016c*/ 	.word	0x00000630
        /*0170*/ 	.word	0x000000ff
        /*0174*/ 	.word	0x00000070
        /*0178*/ 	.short	0x0100
        /*017a*/ 	.byte	0x08
	.zero		1


	//   ....[14]....
        /*017c*/ 	.word	0x00000640
        /*0180*/ 	.word	0x000000ff
        /*0184*/ 	.word	0x00000038
        /*0188*/ 	.short	0x0100
        /*018a*/ 	.byte	0x08
	.zero		1


	//   ....[15]....
        /*018c*/ 	.word	0x00000650
        /*0190*/ 	.word	0x000000ff
        /*0194*/ 	.word	0x00000078
        /*0198*/ 	.short	0x0100
        /*019a*/ 	.byte	0x08
	.zero		1


	//   ....[16]....
        /*019c*/ 	.word	0x00000880
        /*01a0*/ 	.word	0x000000ff
        /*01a4*/ 	.word	0x00000080
        /*01a8*/ 	.short	0x0100
        /*01aa*/ 	.byte	0x08
	.zero		1


	//   ....[17]....
        /*01ac*/ 	.word	0x00000890
        /*01b0*/ 	.word	0x000000ff
        /*01b4*/ 	.word	0x00000098
        /*01b8*/ 	.short	0x0100
        /*01ba*/ 	.byte	0x08
	.zero		1


	//   ....[18]....
        /*01bc*/ 	.word	0x000008a0
        /*01c0*/ 	.word	0x000000ff
        /*01c4*/ 	.word	0x00000088
        /*01c8*/ 	.short	0x0100
        /*01ca*/ 	.byte	0x08
	.zero		1


	//   ....[19]....
        /*01cc*/ 	.word	0x000008b0
        /*01d0*/ 	.word	0x000000ff
        /*01d4*/ 	.word	0x000000a0
        /*01d8*/ 	.short	0x0100
        /*01da*/ 	.byte	0x08
	.zero		1


	//   ....[20]....
        /*01dc*/ 	.word	0x000008c0
        /*01e0*/ 	.word	0x000000ff
        /*01e4*/ 	.word	0x00000090
        /*01e8*/ 	.short	0x0100
        /*01ea*/ 	.byte	0x08
	.zero		1


	//   ....[21]....
        /*01ec*/ 	.word	0x000008d0
        /*01f0*/ 	.word	0x000000ff
        /*01f4*/ 	.word	0x000000a8
        /*01f8*/ 	.short	0x0100
        /*01fa*/ 	.byte	0x08
	.zero		1


	//   ....[22]....
        /*01fc*/ 	.word	0x00000c10
        /*0200*/ 	.word	0x000000ff
        /*0204*/ 	.word	0x000000b0
        /*0208*/ 	.short	0x0100
        /*020a*/ 	.byte	0x06
	.zero		1


	//   ....[23]....
        /*020c*/ 	.word	0x00000cb0
        /*0210*/ 	.word	0x000000ff
        /*0214*/ 	.word	0x000000b8
        /*0218*/ 	.short	0x0100
        /*021a*/ 	.byte	0x06
	.zero		1


	//   ....[24]....
        /*021c*/ 	.word	0x000019f0
        /*0220*/ 	.word	0x00000003
        /*0224*/ 	.word	0x00000000
        /*0228*/ 	.short	0x010a
        /*022a*/ 	.byte	0x3f
	.zero		1


	//   ....[25]....
        /*022c*/ 	.word	0x00001a30
        /*0230*/ 	.word	0x00000003
        /*0234*/ 	.word	0x00000000
        /*0238*/ 	.short	0x010a
        /*023a*/ 	.byte	0x3f
	.zero		1


	//   ....[26]....
        /*023c*/ 	.word	0x00001da0
        /*0240*/ 	.word	0x000000ff
        /*0244*/ 	.word	0x00000000
        /*0248*/ 	.short	0x010a
        /*024a*/ 	.byte	0x04
	.zero		1


	//   ....[27]....
        /*024c*/ 	.word	0x00001de0
        /*0250*/ 	.word	0x000000ff
        /*0254*/ 	.word	0x00000000
        /*0258*/ 	.short	0x010a
        /*025a*/ 	.byte	0x04
	.zero		1


	//   ....[28]....
        /*025c*/ 	.word	0x00002040
        /*0260*/ 	.word	0x00000005
        /*0264*/ 	.word	0x00000000
        /*0268*/ 	.short	0x0101
        /*026a*/ 	.byte	0x3f
	.zero		1


	//   ....[29]....
        /*026c*/ 	.word	0x00002230
        /*0270*/ 	.word	0x00000003
        /*0274*/ 	.word	0x00000000
        /*0278*/ 	.short	0x0101
        /*027a*/ 	.byte	0x3f
	.zero		1


	//   ....[30]....
        /*027c*/ 	.word	0x000029a0
        /*0280*/ 	.word	0x00000003
        /*0284*/ 	.word	0x00000080
        /*0288*/ 	.short	0x010a
        /*028a*/ 	.byte	0x3f
	.zero		1


	//   ....[31]....
        /*028c*/ 	.word	0x00004a20
        /*0290*/ 	.word	0x000000ff
        /*0294*/ 	.word	0x00000000
        /*0298*/ 	.short	0x0101
        /*029a*/ 	.byte	0x04
	.zero		1


	//   ....[32]....
        /*029c*/ 	.word	0x00004b80
        /*02a0*/ 	.word	0x00000003
        /*02a4*/ 	.word	0x00000080
        /*02a8*/ 	.short	0x010a
        /*02aa*/ 	.byte	0x3f
	.zero		1


	//   ....[33]....
        /*02ac*/ 	.word	0x00006900
        /*02b0*/ 	.word	0x000000ff
        /*02b4*/ 	.word	0x00000000
        /*02b8*/ 	.short	0x0101
        /*02ba*/ 	.byte	0x04
	.zero		1


	//   ....[34]....
        /*02bc*/ 	.word	0x00007290
        /*02c0*/ 	.word	0x000000ff
        /*02c4*/ 	.word	0x00000000
        /*02c8*/ 	.short	0x0101
        /*02ca*/ 	.byte	0x04
	.zero		1


	//   ....[35]....
        /*02cc*/ 	.word	0x000078a0
        /*02d0*/ 	.word	0x000000ff
        /*02d4*/ 	.word	0x000000b8
        /*02d8*/ 	.short	0x010a
        /*02da*/ 	.byte	0x04
	.zero		1


	//   ....[36]....
        /*02dc*/ 	.word	0x00007ce0
        /*02e0*/ 	.word	0x000000ff
        /*02e4*/ 	.word	0x00000098
        /*02e8*/ 	.short	0x010a
        /*02ea*/ 	.byte	0x05
	.zero		1


	//   ....[37]....
        /*02ec*/ 	.word	0x00007de0
        /*02f0*/ 	.word	0x000000ff
        /*02f4*/ 	.word	0x00000080
        /*02f8*/ 	.short	0x010b
        /*02fa*/ 	.byte	0x05
	.zero		1


	//   ....[38]....
        /*02fc*/ 	.word	0x00007e70
        /*0300*/ 	.word	0x000000ff
        /*0304*/ 	.word	0x00000000
        /*0308*/ 	.short	0x0101
        /*030a*/ 	.byte	0x05
	.zero		1


	//   ....[39]....
        /*030c*/ 	.word	0x00007ee0
        /*0310*/ 	.word	0x000000ff
        /*0314*/ 	.word	0x00000098
        /*0318*/ 	.short	0x010a
        /*031a*/ 	.byte	0x04
	.zero		1


	//   ....[40]....
        /*031c*/ 	.word	0x00008000
        /*0320*/ 	.word	0x000000ff
        /*0324*/ 	.word	0x00000080
        /*0328*/ 	.short	0x010b
        /*032a*/ 	.byte	0x04
	.zero		1


	//   ....[41]....
        /*032c*/ 	.word	0x000080e0
        /*0330*/ 	.word	0x000000ff
        /*0334*/ 	.word	0x00000000
        /*0338*/ 	.short	0x0101
        /*033a*/ 	.byte	0x04
	.zero		1


	//   ....[42]....
        /*033c*/ 	.word	0x00008790
        /*0340*/ 	.word	0x00000003
        /*0344*/ 	.word	0x00000098
        /*0348*/ 	.short	0x010a
        /*034a*/ 	.byte	0x3f
	.zero		1


	//   ....[43]....
        /*034c*/ 	.word	0x00008860
        /*0350*/ 	.word	0x00000005
        /*0354*/ 	.word	0x00000098
        /*0358*/ 	.short	0x010a
        /*035a*/ 	.byte	0x3f
	.zero		1


	//   ....[44]....
        /*035c*/ 	.word	0x00008910
        /*0360*/ 	.word	0x00000003
        /*0364*/ 	.word	0x00000098
        /*0368*/ 	.short	0x010a
        /*036a*/ 	.byte	0x3f
	.zero		1


	//   ....[45]....
        /*036c*/ 	.word	0x00008c70
        /*0370*/ 	.word	0x0000000e
        /*0374*/ 	.word	0x00000040
        /*0378*/ 	.short	0x010a
        /*037a*/ 	.byte	0x3f
	.zero		1


	//   ....[46]....
        /*037c*/ 	.word	0x00009020
        /*0380*/ 	.word	0x00000004
        /*0384*/ 	.word	0x000000b8
        /*0388*/ 	.short	0x0101
        /*038a*/ 	.byte	0x3f
	.zero		1


	//   ....[47]....
        /*038c*/ 	.word	0x00009720
        /*0390*/ 	.word	0x00000005
        /*0394*/ 	.word	0x00000000
        /*0398*/ 	.short	0x010a
        /*039a*/ 	.byte	0x3f
	.zero		1


	//   ....[48]....
        /*039c*/ 	.word	0x000097a0
        /*03a0*/ 	.word	0x00000007
        /*03a4*/ 	.word	0x00000000
        /*03a8*/ 	.short	0x010a
        /*03aa*/ 	.byte	0x3f
	.zero		1


	//   ....[49]....
        /*03ac*/ 	.word	0x00009830
        /*03b0*/ 	.word	0x00000006
        /*03b4*/ 	.word	0x00000000
        /*03b8*/ 	.short	0x010a
        /*03ba*/ 	.byte	0x3f
	.zero		1


	//   ....[50]....
        /*03bc*/ 	.word	0x000098c0
        /*03c0*/ 	.word	0x00000009
        /*03c4*/ 	.word	0x00000000
        /*03c8*/ 	.short	0x010a
        /*03ca*/ 	.byte	0x3f
	.zero		1


	//   ....[51]....
        /*03cc*/ 	.word	0x00009950
        /*03d0*/ 	.word	0x00000006
        /*03d4*/ 	.word	0x00000000
        /*03d8*/ 	.short	0x010a
        /*03da*/ 	.byte	0x3f
	.zero		1


	//   ....[52]....
        /*03dc*/ 	.word	0x000099e0
        /*03e0*/ 	.word	0x00000009
        /*03e4*/ 	.word	0x00000000
        /*03e8*/ 	.short	0x010a
        /*03ea*/ 	.byte	0x3f
	.zero		1


	//   ....[53]....
        /*03ec*/ 	.word	0x00009a70
        /*03f0*/ 	.word	0x00000006
        /*03f4*/ 	.word	0x00000000
        /*03f8*/ 	.short	0x010a
        /*03fa*/ 	.byte	0x3f
	.zero		1


	//   ....[54]....
        /*03fc*/ 	.word	0x00009b00
        /*0400*/ 	.word	0x00000003
        /*0404*/ 	.word	0x00000000
        /*0408*/ 	.short	0x010a
        /*040a*/ 	.byte	0x3f
	.zero		1


	//   ....[55]....
        /*040c*/ 	.word	0x00009b60
        /*0410*/ 	.word	0x00000003
        /*0414*/ 	.word	0x00000000
        /*0418*/ 	.short	0x010a
        /*041a*/ 	.byte	0x3f
	.zero		1


	//   ....[56]....
        /*041c*/ 	.word	0x00009bc0
        /*0420*/ 	.word	0x00000005
        /*0424*/ 	.word	0x00000000
        /*0428*/ 	.short	0x010a
        /*042a*/ 	.byte	0x3f
	.zero		1


	//   ....[57]....
        /*042c*/ 	.word	0x00009c10
        /*0430*/ 	.word	0x00000003
        /*0434*/ 	.word	0x00000080
        /*0438*/ 	.short	0x010a
        /*043a*/ 	.byte	0x3f
	.zero		1


	//   ....[58]....
        /*043c*/ 	.word	0x00009c60
        /*0440*/ 	.word	0x00000003
        /*0444*/ 	.word	0x00000080
        /*0448*/ 	.short	0x010a
        /*044a*/ 	.byte	0x3f
	.zero		1


	//   ....[59]....
        /*044c*/ 	.word	0x00009cc0
        /*0450*/ 	.word	0x00000003
        /*0454*/ 	.word	0x000000b8
        /*0458*/ 	.short	0x010a
        /*045a*/ 	.byte	0x3f
	.zero		1


	//   ....[60]....
        /*045c*/ 	.word	0x00009d20
        /*0460*/ 	.word	0x00000005
        /*0464*/ 	.word	0x00000098
        /*0468*/ 	.short	0x010a
        /*046a*/ 	.byte	0x3f
	.zero		1


	//   ....[61]....
        /*046c*/ 	.word	0x00009d80
        /*0470*/ 	.word	0x00000005
        /*0474*/ 	.word	0x00000098
        /*0478*/ 	.short	0x010a
        /*047a*/ 	.byte	0x3f
	.zero		1


	//   ....[62]....
        /*047c*/ 	.word	0x00009dd0
        /*0480*/ 	.word	0x00000003
        /*0484*/ 	.word	0x00000098
        /*0488*/ 	.short	0x010a
        /*048a*/ 	.byte	0x3f
	.zero		1


	//   ....[63]....
        /*048c*/ 	.word	0x00009e20
        /*0490*/ 	.word	0x00000005
        /*0494*/ 	.word	0x00000098
        /*0498*/ 	.short	0x010a
        /*049a*/ 	.byte	0x3f
	.zero		1


	//   ....[64]....
        /*049c*/ 	.word	0x00009ef0
        /*04a0*/ 	.word	0x0000000e
        /*04a4*/ 	.word	0x00000040
        /*04a8*/ 	.short	0x010a
        /*04aa*/ 	.byte	0x3f
	.zero		1


	//   ....[65]....
        /*04ac*/ 	.word	0x00009fc0
        /*04b0*/ 	.word	0x00000005
        /*04b4*/ 	.word	0x00000000
        /*04b8*/ 	.short	0x010a
        /*04ba*/ 	.byte	0x3f
	.zero		1


	//   ....[66]....
        /*04bc*/ 	.word	0x0000a010
        /*04c0*/ 	.word	0x00000007
        /*04c4*/ 	.word	0x00000000
        /*04c8*/ 	.short	0x010a
        /*04ca*/ 	.byte	0x3f
	.zero		1


	//   ....[67]....
        /*04cc*/ 	.word	0x0000a060
        /*04d0*/ 	.word	0x00000006
        /*04d4*/ 	.word	0x00000000
        /*04d8*/ 	.short	0x010a
        /*04da*/ 	.byte	0x3f
	.zero		1


	//   ....[68]....
        /*04dc*/ 	.word	0x0000a0b0
        /*04e0*/ 	.word	0x00000009
        /*04e4*/ 	.word	0x00000000
        /*04e8*/ 	.short	0x010a
        /*04ea*/ 	.byte	0x3f
	.zero		1


	//   ....[69]....
        /*04ec*/ 	.word	0x0000a100
        /*04f0*/ 	.word	0x00000006
        /*04f4*/ 	.word	0x00000000
        /*04f8*/ 	.short	0x010a
        /*04fa*/ 	.byte	0x3f
	.zero		1


	//   ....[70]....
        /*04fc*/ 	.word	0x0000a150
        /*0500*/ 	.word	0x00000009
        /*0504*/ 	.word	0x00000000
        /*0508*/ 	.short	0x010a
        /*050a*/ 	.byte	0x3f
	.zero		1


	//   ....[71]....
        /*050c*/ 	.word	0x0000a1a0
        /*0510*/ 	.word	0x00000006
        /*0514*/ 	.word	0x00000000
        /*0518*/ 	.short	0x010a
        /*051a*/ 	.byte	0x3f
	.zero		1


	//----- nvinfo : EIATTR_NUM_MBARRIERS
	.align		4
.L_40:
        /*051c*/ 	.byte	0x03, 0x38
        /*051e*/ 	.short	0x0018


	//----- nvinfo : EIATTR_EXIT_INSTR_OFFSETS
	.align		4
        /*0520*/ 	.byte	0x04, 0x1c
        /*0522*/ 	.short	(.L_42 - .L_41)


	//   ....[0]....
.L_41:
        /*0524*/ 	.word	0x00009b50


	//----- nvinfo : EIATTR_MAX_THREADS
	.align		4
.L_42:
        /*0528*/ 	.byte	0x04, 0x05
        /*052a*/ 	.short	(.L_44 - .L_43)
.L_43:
        /*052c*/ 	.word	0x00000180
        /*0530*/ 	.word	0x00000001
        /*0534*/ 	.word	0x00000001


	//----- nvinfo : EIATTR_CRS_STACK_SIZE
	.align		4
.L_44:
        /*0538*/ 	.byte	0x04, 0x1e
        /*053a*/ 	.short	(.L_46 - .L_45)
.L_45:
        /*053c*/ 	.word	0x00000000


	//----- nvinfo : EIATTR_CBANK_PARAM_SIZE
	.align		4
.L_46:
        /*0540*/ 	.byte	0x03, 0x19
        /*0542*/ 	.short	0x0770


	//----- nvinfo : EIATTR_PARAM_CBANK
	.align		4
        /*0544*/ 	.byte	0x04, 0x0a
        /*0546*/ 	.short	(.L_48 - .L_47)
	.align		4
.L_47:
        /*0548*/ 	.word	index@(.nv.constant0._ZN7cutlass13device_kernelINS_4gemm6kernel13GemmUniversalIN4cute5tupleIJiiiiEEENS1_10collective13CollectiveMmaINS1_34MainloopSm90TmaGmmaWarpSpecializedILi8ENS5_IJNS4_1CILi2EEENSA_ILi1EEESC_EEENS1_35KernelTmaWarpSpecializedCooperativeEEENS5_IJNSA_ILi128EEENSA_ILi64EEESH_EEENS_10bfloat16_tENS5_IJlSC_lEEESJ_SK_NS4_8TiledMMAINS4_8MMA_AtomIJNS4_4SM904GMMA27MMA_64x64x16_F32BF16BF16_SSILNSO_5MajorE0ELSQ_0ELNSO_7ScaleInE1ELSR_1EEEEEENS4_6LayoutISD_NS5_IJSC_NSA_ILi0EEESV_EEEEENS5_IJNS4_10UnderscoreESY_SY_EEEEENS4_13SM90_TMA_LOADENS4_14ComposedLayoutINS4_7SwizzleILi3ELi4ELi3EEENS4_18smem_ptr_flag_bitsILi16EEENSU_INS5_IJNSA_ILi8EEESH_EEENS5_IJSH_SC_EEEEEEEvNS4_8identityENS4_23SM90_TMA_LOAD_MULTICASTES1B_vS1C_EENS_8epilogue10collective18CollectiveEpilogueINS1F_22Sm90TmaWarpSpecializedILi3ELi2ELi16ELb1ELb0EEEJSI_NS5_IJSG_NSA_ILi32EEEEEESJ_SK_SJ_SK_NS1F_6fusion15FusionCallbacksIS1J_NS1M_13LinCombEltActINS1F_6thread7SigmoidESJ_fSJ_fLNS_15FloatRoundStyleE2EEESI_S1L_JEEES11_NS12_INS13_ILi2ELi4ELi3EEES16_NSU_INS5_IJS17_S1K_EEENS5_IJS1K_SC_EEEEEEENS4_17SM75_U32x4_LDSM_NENS4_14SM90_TMA_STOREES1Y_NS4_17SM90_U32x4_STSM_NENS4_9Copy_AtomIJS21_NS_6half_tEEEEvEEEvvEEEEvNT_6ParamsE)
        /*054c*/ 	.short	0x0210
        /*054e*/ 	.short	0x0770


	//----- nvinfo : EIATTR_SW_WAR
	.align		4
.L_48:
        /*0550*/ 	.byte	0x04, 0x36
        /*0552*/ 	.short	(.L_50 - .L_49)
.L_49:
        /*0554*/ 	.word	0x00000008
.L_50:


//--------------------- .nv.callgraph             --------------------------
	.section	.nv.callgraph,"",@"SHT_CUDA_CALLGRAPH"
	.align	4
	.sectionentsize	8
	.align		4
        /*0000*/ 	.word	0x00000000
	.align		4
        /*0004*/ 	.word	0xffffffff
	.align		4
        /*0008*/ 	.word	index@(_ZN7cutlass13device_kernelINS_4gemm6kernel13GemmUniversalIN4cute5tupleIJiiiiEEENS1_10collective13CollectiveMmaINS1_34MainloopSm90TmaGmmaWarpSpecializedILi8ENS5_IJNS4_1CILi2EEENSA_ILi1EEESC_EEENS1_35KernelTmaWarpSpecializedCooperativeEEENS5_IJNSA_ILi128EEENSA_ILi64EEESH_EEENS_10bfloat16_tENS5_IJlSC_lEEESJ_SK_NS4_8TiledMMAINS4_8MMA_AtomIJNS4_4SM904GMMA27MMA_64x64x16_F32BF16BF16_SSILNSO_5MajorE0ELSQ_0ELNSO_7ScaleInE1ELSR_1EEEEEENS4_6LayoutISD_NS5_IJSC_NSA_ILi0EEESV_EEEEENS5_IJNS4_10UnderscoreESY_SY_EEEEENS4_13SM90_TMA_LOADENS4_14ComposedLayoutINS4_7SwizzleILi3ELi4ELi3EEENS4_18smem_ptr_flag_bitsILi16EEENSU_INS5_IJNSA_ILi8EEESH_EEENS5_IJSH_SC_EEEEEEEvNS4_8identityENS4_23SM90_TMA_LOAD_MULTICASTES1B_vS1C_EENS_8epilogue10collective18CollectiveEpilogueINS1F_22Sm90TmaWarpSpecializedILi3ELi2ELi16ELb1ELb0EEEJSI_NS5_IJSG_NSA_ILi32EEEEEESJ_SK_SJ_SK_NS1F_6fusion15FusionCallbacksIS1J_NS1M_13LinCombEltActINS1F_6thread7SigmoidESJ_fSJ_fLNS_15FloatRoundStyleE2EEESI_S1L_JEEES11_NS12_INS13_ILi2ELi4ELi3EEES16_NSU_INS5_IJS17_S1K_EEENS5_IJS1K_SC_EEEEEEENS4_17SM75_U32x4_LDSM_NENS4_14SM90_TMA_STOREES1Y_NS4_17SM90_U32x4_STSM_NENS4_9Copy_AtomIJS21_NS_6half_tEEEEvEEEvvEEEEvNT_6ParamsE)
	.align		4
        /*000c*/ 	.word	index@(__assertfail)
	.align		4
        /*0010*/ 	.word	0x00000000
	.align		4
        /*0014*/ 	.word	0xfffffffe
	.align		4
        /*0018*/ 	.word	0x00000000
	.align		4
        /*001c*/ 	.word	0xfffffffd
	.align		4
        /*0020*/ 	.word	0x00000000
	.align		4
        /*0024*/ 	.word	0xfffffffc


//--------------------- .nv.constant4             --------------------------
	.section	.nv.constant4,"a",@progbits
	.align	8
	.align		8
.nv.constant4:
        /*0000*/ 	.dword	__assertfail
	.align		8
        /*0008*/ 	.dword	__unnamed_1
	.align		8
        /*0010*/ 	.dword	__unnamed_2
	.align		8
        /*0018*/ 	.dword	_ZN39_INTERNAL_0a24f89c_4_k_cu_3c30eedf_35434cuda3std3__45__cpo5beginE
	.align		8
        /*0020*/ 	.dword	_ZN39_INTERNAL_0a24f89c_4_k_cu_3c30eedf_35434cuda3std3__45__cpo3endE
	.align		8
        /*0028*/ 	.dword	_ZN39_INTERNAL_0a24f89c_4_k_cu_3c30eedf_35434cuda3std3__45__cpo6cbeginE
	.align		8
        /*0030*/ 	.dword	_ZN39_INTERNAL_0a24f89c_4_k_cu_3c30eedf_35434cuda3std3__45__cpo4cendE
	.align		8
        /*0038*/ 	.dword	_ZN39_INTERNAL_0a24f89c_4_k_cu_3c30eedf_35434cuda3std3__441_GLOBAL__N__0a24f89c_4_k_cu_3c30eedf_35436ignoreE
	.align		8
        /*0040*/ 	.dword	_ZN39_INTERNAL_0a24f89c_4_k_cu_3c30eedf_35434cuda3std3__419piecewise_constructE
	.align		8
        /*0048*/ 	.dword	_ZN39_INTERNAL_0a24f89c_4_k_cu_3c30eedf_35434cuda3std3__48in_placeE
	.align		8
        /*0050*/ 	.dword	_ZN39_INTERNAL_0a24f89c_4_k_cu_3c30eedf_35434cuda3std6ranges3__45__cpo4swapE
	.align		8
        /*0058*/ 	.dword	_ZN39_INTERNAL_0a24f89c_4_k_cu_3c30eedf_35434cuda3std6ranges3__45__cpo9iter_moveE
	.align		8
        /*0060*/ 	.dword	_ZN39_INTERNAL_0a24f89c_4_k_cu_3c30eedf_35434cute7productE
	.align		8
        /*0068*/ 	.dword	_ZN39_INTERNAL_0a24f89c_4_k_cu_3c30eedf_35434cute1_E
	.align		8
        /*0070*/ 	.dword	$str$22
	.align		8
        /*0078*/ 	.dword	$str$23
	.align		8
        /*0080*/ 	.dword	$str$26
	.align		8
        /*0088*/ 	.dword	$str$27


//--------------------- .text._ZN7cutlass13device_kernelINS_4gemm6kernel13GemmUniversalIN4cute5tupleIJiiiiEEENS1_10collective13CollectiveMmaINS1_34MainloopSm90TmaGmmaWarpSpecializedILi8ENS5_IJNS4_1CILi2EEENSA_ILi1EEESC_EEENS1_35KernelTmaWarpSpecializedCooperativeEEENS5_IJNSA_ILi128EEENSA_ILi64EEESH_EEENS_10bfloat16_tENS5_IJlSC_lEEESJ_SK_NS4_8TiledMMAINS4_8MMA_AtomIJNS4_4SM904GMMA27MMA_64x64x16_F32BF16BF16_SSILNSO_5MajorE0ELSQ_0ELNSO_7ScaleInE1ELSR_1EEEEEENS4_6LayoutISD_NS5_IJSC_NSA_ILi0EEESV_EEEEENS5_IJNS4_10UnderscoreESY_SY_EEEEENS4_13SM90_TMA_LOADENS4_14ComposedLayoutINS4_7SwizzleILi3ELi4ELi3EEENS4_18smem_ptr_flag_bitsILi16EEENSU_INS5_IJNSA_ILi8EEESH_EEENS5_IJSH_SC_EEEEEEEvNS4_8identityENS4_23SM90_TMA_LOAD_MULTICASTES1B_vS1C_EENS_8epilogue10collective18CollectiveEpilogueINS1F_22Sm90TmaWarpSpecializedILi3ELi2ELi16ELb1ELb0EEEJSI_NS5_IJSG_NSA_ILi32EEEEEESJ_SK_SJ_SK_NS1F_6fusion15FusionCallbacksIS1J_NS1M_13LinCombEltActINS1F_6thread7SigmoidESJ_fSJ_fLNS_15FloatRoundStyleE2EEESI_S1L_JEEES11_NS12_INS13_ILi2ELi4ELi3EEES16_NSU_INS5_IJS17_S1K_EEENS5_IJS1K_SC_EEEEEEENS4_17SM75_U32x4_LDSM_NENS4_14SM90_TMA_STOREES1Y_NS4_17SM90_U32x4_STSM_NENS4_9Copy_AtomIJS21_NS_6half_tEEEEvEEEvvEEEEvNT_6ParamsE --------------------------
	.section	.text._ZN7cutlass13device_kernelINS_4gemm6kernel13GemmUniversalIN4cute5tupleIJiiiiEEENS1_10collective13CollectiveMmaINS1_34MainloopSm90TmaGmmaWarpSpecializedILi8ENS5_IJNS4_1CILi2EEENSA_ILi1EEESC_EEENS1_35KernelTmaWarpSpecializedCooperativeEEENS5_IJNSA_ILi128EEENSA_ILi64EEESH_EEENS_10bfloat16_tENS5_IJlSC_lEEESJ_SK_NS4_8TiledMMAINS4_8MMA_AtomIJNS4_4SM904GMMA27MMA_64x64x16_F32BF16BF16_SSILNSO_5MajorE0ELSQ_0ELNSO_7ScaleInE1ELSR_1EEEEEENS4_6LayoutISD_NS5_IJSC_NSA_ILi0EEESV_EEEEENS5_IJNS4_10UnderscoreESY_SY_EEEEENS4_13SM90_TMA_LOADENS4_14ComposedLayoutINS4_7SwizzleILi3ELi4ELi3EEENS4_18smem_ptr_flag_bitsILi16EEENSU_INS5_IJNSA_ILi8EEESH_EEENS5_IJSH_SC_EEEEEEEvNS4_8identityENS4_23SM90_TMA_LOAD_MULTICASTES1B_vS1C_EENS_8epilogue10collective18CollectiveEpilogueINS1F_22Sm90TmaWarpSpecializedILi3ELi2ELi16ELb1ELb0EEEJSI_NS5_IJSG_NSA_ILi32EEEEEESJ_SK_SJ_SK_NS1F_6fusion15FusionCallbacksIS1J_NS1M_13LinCombEltActINS1F_6thread7SigmoidESJ_fSJ_fLNS_15FloatRoundStyleE2EEESI_S1L_JEEES11_NS12_INS13_ILi2ELi4ELi3EEES16_NSU_INS5_IJS17_S1K_EEENS5_IJS1K_SC_EEEEEEENS4_17SM75_U32x4_LDSM_NENS4_14SM90_TMA_STOREES1Y_NS4_17SM90_U32x4_STSM_NENS4_9Copy_AtomIJS21_NS_6half_tEEEEvEEEvvEEEEvNT_6ParamsE,"ax",@progbits
	.align	128
.text._ZN7cutlass13device_kernelINS_4gemm6kernel13GemmUniversalIN4cute5tupleIJiiiiEEENS1_10collective13CollectiveMmaINS1_34MainloopSm90TmaGmmaWarpSpecializedILi8ENS5_IJNS4_1CILi2EEENSA_ILi1EEESC_EEENS1_35KernelTmaWarpSpecializedCooperativeEEENS5_IJNSA_ILi128EEENSA_ILi64EEESH_EEENS_10bfloat16_tENS5_IJlSC_lEEESJ_SK_NS4_8TiledMMAINS4_8MMA_AtomIJNS4_4SM904GMMA27MMA_64x64x16_F32BF16BF16_SSILNSO_5MajorE0ELSQ_0ELNSO_7ScaleInE1ELSR_1EEEEEENS4_6LayoutISD_NS5_IJSC_NSA_ILi0EEESV_EEEEENS5_IJNS4_10UnderscoreESY_SY_EEEEENS4_13SM90_TMA_LOADENS4_14ComposedLayoutINS4_7SwizzleILi3ELi4ELi3EEENS4_18smem_ptr_flag_bitsILi16EEENSU_INS5_IJNSA_ILi8EEESH_EEENS5_IJSH_SC_EEEEEEEvNS4_8identityENS4_23SM90_TMA_LOAD_MULTICASTES1B_vS1C_EENS_8epilogue10collective18CollectiveEpilogueINS1F_22Sm90TmaWarpSpecializedILi3ELi2ELi16ELb1ELb0EEEJSI_NS5_IJSG_NSA_ILi32EEEEEESJ_SK_SJ_SK_NS1F_6fusion15FusionCallbacksIS1J_NS1M_13LinCombEltActINS1F_6thread7SigmoidESJ_fSJ_fLNS_15FloatRoundStyleE2EEESI_S1L_JEEES11_NS12_INS13_ILi2ELi4ELi3EEES16_NSU_INS5_IJS17_S1K_EEENS5_IJS1K_SC_EEEEEEENS4_17SM75_U32x4_LDSM_NENS4_14SM90_TMA_STOREES1Y_NS4_17SM90_U32x4_STSM_NENS4_9Copy_AtomIJS21_NS_6half_tEEEEvEEEvvEEEEvNT_6ParamsE:
        .type           _ZN7cutlass13device_kernelINS_4gemm6kernel13GemmUniversalIN4cute5tupleIJiiiiEEENS1_10collective13CollectiveMmaINS1_34MainloopSm90TmaGmmaWarpSpecializedILi8ENS5_IJNS4_1CILi2EEENSA_ILi1EEESC_EEENS1_35KernelTmaWarpSpecializedCooperativeEEENS5_IJNSA_ILi128EEENSA_ILi64EEESH_EEENS_10bfloat16_tENS5_IJlSC_lEEESJ_SK_NS4_8TiledMMAINS4_8MMA_AtomIJNS4_4SM904GMMA27MMA_64x64x16_F32BF16BF16_SSILNSO_5MajorE0ELSQ_0ELNSO_7ScaleInE1ELSR_1EEEEEENS4_6LayoutISD_NS5_IJSC_NSA_ILi0EEESV_EEEEENS5_IJNS4_10UnderscoreESY_SY_EEEEENS4_13SM90_TMA_LOADENS4_14ComposedLayoutINS4_7SwizzleILi3ELi4ELi3EEENS4_18smem_ptr_flag_bitsILi16EEENSU_INS5_IJNSA_ILi8EEESH_EEENS5_IJSH_SC_EEEEEEEvNS4_8identityENS4_23SM90_TMA_LOAD_MULTICASTES1B_vS1C_EENS_8epilogue10collective18CollectiveEpilogueINS1F_22Sm90TmaWarpSpecializedILi3ELi2ELi16ELb1ELb0EEEJSI_NS5_IJSG_NSA_ILi32EEEEEESJ_SK_SJ_SK_NS1F_6fusion15FusionCallbacksIS1J_NS1M_13LinCombEltActINS1F_6thread7SigmoidESJ_fSJ_fLNS_15FloatRoundStyleE2EEESI_S1L_JEEES11_NS12_INS13_ILi2ELi4ELi3EEES16_NSU_INS5_IJS17_S1K_EEENS5_IJS1K_SC_EEEEEEENS4_17SM75_U32x4_LDSM_NENS4_14SM90_TMA_STOREES1Y_NS4_17SM90_U32x4_STSM_NENS4_9Copy_AtomIJS21_NS_6half_tEEEEvEEEvvEEEEvNT_6ParamsE,@function
        .size           _ZN7cutlass13device_kernelINS_4gemm6kernel13GemmUniversalIN4cute5tupleIJiiiiEEENS1_10collective13CollectiveMmaINS1_34MainloopSm90TmaGmmaWarpSpecializedILi8ENS5_IJNS4_1CILi2EEENSA_ILi1EEESC_EEENS1_35KernelTmaWarpSpecializedCooperativeEEENS5_IJNSA_ILi128EEENSA_ILi64EEESH_EEENS_10bfloat16_tENS5_IJlSC_lEEESJ_SK_NS4_8TiledMMAINS4_8MMA_AtomIJNS4_4SM904GMMA27MMA_64x64x16_F32BF16BF16_SSILNSO_5MajorE0ELSQ_0ELNSO_7ScaleInE1ELSR_1EEEEEENS4_6LayoutISD_NS5_IJSC_NSA_ILi0EEESV_EEEEENS5_IJNS4_10UnderscoreESY_SY_EEEEENS4_13SM90_TMA_LOADENS4_14ComposedLayoutINS4_7SwizzleILi3ELi4ELi3EEENS4_18smem_ptr_flag_bitsILi16EEENSU_INS5_IJNSA_ILi8EEESH_EEENS5_IJSH_SC_EEEEEEEvNS4_8identityENS4_23SM90_TMA_LOAD_MULTICASTES1B_vS1C_EENS_8epilogue10collective18CollectiveEpilogueINS1F_22Sm90TmaWarpSpecializedILi3ELi2ELi16ELb1ELb0EEEJSI_NS5_IJSG_NSA_ILi32EEEEEESJ_SK_SJ_SK_NS1F_6fusion15FusionCallbacksIS1J_NS1M_13LinCombEltActINS1F_6thread7SigmoidESJ_fSJ_fLNS_15FloatRoundStyleE2EEESI_S1L_JEEES11_NS12_INS13_ILi2ELi4ELi3EEES16_NSU_INS5_IJS17_S1K_EEENS5_IJS1K_SC_EEEEEEENS4_17SM75_U32x4_LDSM_NENS4_14SM90_TMA_STOREES1Y_NS4_17SM90_U32x4_STSM_NENS4_9Copy_AtomIJS21_NS_6half_tEEEEvEEEvvEEEEvNT_6ParamsE,(.L_x_261 - _ZN7cutlass13device_kernelINS_4gemm6kernel13GemmUniversalIN4cute5tupleIJiiiiEEENS1_10collective13CollectiveMmaINS1_34MainloopSm90TmaGmmaWarpSpecializedILi8ENS5_IJNS4_1CILi2EEENSA_ILi1EEESC_EEENS1_35KernelTmaWarpSpecializedCooperativeEEENS5_IJNSA_ILi128EEENSA_ILi64EEESH_EEENS_10bfloat16_tENS5_IJlSC_lEEESJ_SK_NS4_8TiledMMAINS4_8MMA_AtomIJNS4_4SM904GMMA27MMA_64x64x16_F32BF16BF16_SSILNSO_5MajorE0ELSQ_0ELNSO_7ScaleInE1ELSR_1EEEEEENS4_6LayoutISD_NS5_IJSC_NSA_ILi0EEESV_EEEEENS5_IJNS4_10UnderscoreESY_SY_EEEEENS4_13SM90_TMA_LOADENS4_14ComposedLayoutINS4_7SwizzleILi3ELi4ELi3EEENS4_18smem_ptr_flag_bitsILi16EEENSU_INS5_IJNSA_ILi8EEESH_EEENS5_IJSH_SC_EEEEEEEvNS4_8identityENS4_23SM90_TMA_LOAD_MULTICASTES1B_vS1C_EENS_8epilogue10collective18CollectiveEpilogueINS1F_22Sm90TmaWarpSpecializedILi3ELi2ELi16ELb1ELb0EEEJSI_NS5_IJSG_NSA_ILi32EEEEEESJ_SK_SJ_SK_NS1F_6fusion15FusionCallbacksIS1J_NS1M_13LinCombEltActINS1F_6thread7SigmoidESJ_fSJ_fLNS_15FloatRoundStyleE2EEESI_S1L_JEEES11_NS12_INS13_ILi2ELi4ELi3EEES16_NSU_INS5_IJS17_S1K_EEENS5_IJS1K_SC_EEEEEEENS4_17SM75_U32x4_LDSM_NENS4_14SM90_TMA_STOREES1Y_NS4_17SM90_U32x4_STSM_NENS4_9Copy_AtomIJS21_NS_6half_tEEEEvEEEvvEEEEvNT_6ParamsE)
        .other          _ZN7cutlass13device_kernelINS_4gemm6kernel13GemmUniversalIN4cute5tupleIJiiiiEEENS1_10collective13CollectiveMmaINS1_34MainloopSm90TmaGmmaWarpSpecializedILi8ENS5_IJNS4_1CILi2EEENSA_ILi1EEESC_EEENS1_35KernelTmaWarpSpecializedCooperativeEEENS5_IJNSA_ILi128EEENSA_ILi64EEESH_EEENS_10bfloat16_tENS5_IJlSC_lEEESJ_SK_NS4_8TiledMMAINS4_8MMA_AtomIJNS4_4SM904GMMA27MMA_64x64x16_F32BF16BF16_SSILNSO_5MajorE0ELSQ_0ELNSO_7ScaleInE1ELSR_1EEEEEENS4_6LayoutISD_NS5_IJSC_NSA_ILi0EEESV_EEEEENS5_IJNS4_10UnderscoreESY_SY_EEEEENS4_13SM90_TMA_LOADENS4_14ComposedLayoutINS4_7SwizzleILi3ELi4ELi3EEENS4_18smem_ptr_flag_bitsILi16EEENSU_INS5_IJNSA_ILi8EEESH_EEENS5_IJSH_SC_EEEEEEEvNS4_8identityENS4_23SM90_TMA_LOAD_MULTICASTES1B_vS1C_EENS_8epilogue10collective18CollectiveEpilogueINS1F_22Sm90TmaWarpSpecializedILi3ELi2ELi16ELb1ELb0EEEJSI_NS5_IJSG_NSA_ILi32EEEEEESJ_SK_SJ_SK_NS1F_6fusion15FusionCallbacksIS1J_NS1M_13LinCombEltActINS1F_6thread7SigmoidESJ_fSJ_fLNS_15FloatRoundStyleE2EEESI_S1L_JEEES11_NS12_INS13_ILi2ELi4ELi3EEES16_NSU_INS5_IJS17_S1K_EEENS5_IJS1K_SC_EEEEEEENS4_17SM75_U32x4_LDSM_NENS4_14SM90_TMA_STOREES1Y_NS4_17SM90_U32x4_STSM_NENS4_9Copy_AtomIJS21_NS_6half_tEEEEvEEEvvEEEEvNT_6ParamsE,@"STO_CUDA_ENTRY STV_DEFAULT"
_ZN7cutlass13device_kernelINS_4gemm6kernel13GemmUniversalIN4cute5tupleIJiiiiEEENS1_10collective13CollectiveMmaINS1_34MainloopSm90TmaGmmaWarpSpecializedILi8ENS5_IJNS4_1CILi2EEENSA_ILi1EEESC_EEENS1_35KernelTmaWarpSpecializedCooperativeEEENS5_IJNSA_ILi128EEENSA_ILi64EEESH_EEENS_10bfloat16_tENS5_IJlSC_lEEESJ_SK_NS4_8TiledMMAINS4_8MMA_AtomIJNS4_4SM904GMMA27MMA_64x64x16_F32BF16BF16_SSILNSO_5MajorE0ELSQ_0ELNSO_7ScaleInE1ELSR_1EEEEEENS4_6LayoutISD_NS5_IJSC_NSA_ILi0EEESV_EEEEENS5_IJNS4_10UnderscoreESY_SY_EEEEENS4_13SM90_TMA_LOADENS4_14ComposedLayoutINS4_7SwizzleILi3ELi4ELi3EEENS4_18smem_ptr_flag_bitsILi16EEENSU_INS5_IJNSA_ILi8EEESH_EEENS5_IJSH_SC_EEEEEEEvNS4_8identityENS4_23SM90_TMA_LOAD_MULTICASTES1B_vS1C_EENS_8epilogue10collective18CollectiveEpilogueINS1F_22Sm90TmaWarpSpecializedILi3ELi2ELi16ELb1ELb0EEEJSI_NS5_IJSG_NSA_ILi32EEEEEESJ_SK_SJ_SK_NS1F_6fusion15FusionCallbacksIS1J_NS1M_13LinCombEltActINS1F_6thread7SigmoidESJ_fSJ_fLNS_15FloatRoundStyleE2EEESI_S1L_JEEES11_NS12_INS13_ILi2ELi4ELi3EEES16_NSU_INS5_IJS17_S1K_EEENS5_IJS1K_SC_EEEEEEENS4_17SM75_U32x4_LDSM_NENS4_14SM90_TMA_STOREES1Y_NS4_17SM90_U32x4_STSM_NENS4_9Copy_AtomIJS21_NS_6half_tEEEEvEEEvvEEEEvNT_6ParamsE:
[----:B------:R-:W1:Y:S01]  /*0000*/  LDC R1, c[0x0][0x28] ;  /* 0x00000a00ff017b82 */ /* 0x000e620000000800 */
[----:B------:R-:W2:Y:S07]  /*0010*/  S2R R18, SR_TID.X ;  /* 0x0000000000127919 */ /* 0x000eae0000002100 */
[----:B------:R-:W3:Y:S01]  /*0020*/  LDC.64 R4, c[0x0][0x588] ;  /* 0x00016200ff047b82 */ /* 0x000ee20000000a00 */
[----:B------:R-:W-:Y:S01]  /*0030*/  ELECT P0, URZ, PT ;  /* 0x00000000003f782f */ /* 0x000fe20003800000 */
[----:B------:R-:W-:Y:S01]  /*0040*/  BSSY B0, `(.L_x_0) ;  /* 0x0000016000007945 */ /* 0x000fe20003800000 */
[----:B--2---:R-:W-:-:S02]  /*0050*/  SHF.R.U32.HI R7, RZ, 0x5, R18 ;  /* 0x00000005ff077819 */ /* 0x004fc40000011612 */
[----:B------:R-:W-:-:S03]  /*0060*/  SHF.R.U32.HI R2, RZ, 0x7, R18 ;  /* 0x00000007ff027819 */ /* 0x000fc60000011612 */
[----:B------:R-:W2:Y:S04]  /*0070*/  SHFL.IDX PT, R0, R7, RZ, 0x1f ;  /* 0x00001fff07007589 */ /* 0x000ea800000e0000 */
[----:B------:R4:W1:Y:S01]  /*0080*/  SHFL.IDX PT, R8, R2, RZ, 0x1f ;  /* 0x00001fff02087589 */ /* 0x00086200000e0000 */
[----:B--2---:R-:W-:Y:S02]  /*0090*/  ISETP.NE.OR P0, PT, R0, RZ, !P0 ;  /* 0x000000ff0000720c */ /* 0x004fe40004705670 */
[----:B------:R-:W-:-:S11]  /*00a0*/  SHF.R.S32.HI R3, RZ, 0x1f, R0 ;  /* 0x0000001fff037819 */ /* 0x000fd60000011400 */
[----:B-1-34-:R-:W-:Y:S05]  /*00b0*/  @P0 BRA `(.L_x_1) ;  /* 0x0000000000380947 */ /* 0x01afea0003800000 */
[----:B------:R-:W-:Y:S02]  /*00c0*/  ULDC.64 UR4, c[0x0][0x198] ;  /* 0x0000660000047ab9 */ /* 0x000fe40000000a00 */
[----:B------:R-:W-:Y:S02]  /*00d0*/  UIADD3 UR6, UP0, UR4, 0xf0, URZ ;  /* 0x000000f004067890 */ /* 0x000fe4000ff1e03f */
[----:B------:R-:W-:Y:S02]  /*00e0*/  UIADD3 UR8, UP1, UR4, 0x1f0, URZ ;  /* 0x000001f004087890 */ /* 0x000fe4000ff3e03f */
[----:B------:R-:W-:Y:S02]  /*00f0*/  UIADD3 UR10, UP2, UR4, 0x3f0, URZ ;  /* 0x000003f0040a7890 */ /* 0x000fe4000ff5e03f */
[----:B------:R-:W-:Y:S02]  /*0100*/  UIADD3 UR4, UP3, UR4, 0x4f0, URZ ;  /* 0x000004f004047890 */ /* 0x000fe4000ff7e03f */
[----:B------:R-:W-:-:S02]  /*0110*/  UIADD3.X UR7, URZ, UR5, URZ, UP0, !UPT ;  /* 0x000000053f077290 */ /* 0x000fc400087fe43f */
[----:B------:R-:W-:Y:S02]  /*0120*/  UIADD3.X UR9, URZ, UR5, URZ, UP1, !UPT ;  /* 0x000000053f097290 */ /* 0x000fe40008ffe43f */
[----:B------:R-:W-:Y:S02]  /*0130*/  UIADD3.X UR11, URZ, UR5, URZ, UP2, !UPT ;  /* 0x000000053f0b7290 */ /* 0x000fe400097fe43f */
[----:B------:R-:W-:-:S03]  /*0140*/  UIADD3.X UR5, URZ, UR5, URZ, UP3, !UPT ;  /* 0x000000053f057290 */ /* 0x000fc60009ffe43f */
[----:B------:R1:W-:Y:S02]  /*0150*/  UTMACCTL.PF [UR6] ;  /* 0x00000000060079b9 */ /* 0x0003e40008040000 */
[----:B------:R1:W-:Y:S02]  /*0160*/  UTMACCTL.PF [UR8] ;  /* 0x00000000080079b9 */ /* 0x0003e40008040000 */
[----:B------:R1:W-:Y:S02]  /*0170*/  UTMACCTL.PF [UR10] ;  /* 0x000000000a0079b9 */ /* 0x0003e40008040000 */
[----:B------:R1:W-:Y:S02]  /*0180*/  UTMACCTL.PF [UR4] ;  /* 0x00000000040079b9 */ /* 0x0003e40008040000 */
[----:B-1----:R-:W-:Y:S01]  /*0190*/  NOP ;  /* 0x0000000000007918 */ /* 0x002fe20000000000 */
.L_x_1:
[----:B------:R-:W-:Y:S05]  /*01a0*/  BSYNC B0 ;  /* 0x0000000000007941 */ /* 0x000fea0003800000 */
.L_x_0:
[----:B------:R-:W-:Y:S01]  /*01b0*/  ULDC.64 UR4, c[0x0][0x590] ;  /* 0x0001640000047ab9 */ /* 0x000fe20000000a00 */
[----:B------:R-:W-:Y:S01]  /*01c0*/  LEA.HI R3, R3, R0, RZ, 0x2 ;  /* 0x0000000003037211 */ /* 0x000fe200078f10ff */
[----:B------:R-:W-:Y:S01]  /*01d0*/  ULDC.64 UR54, c[0x0][0x208] ;  /* 0x0000820000367ab9 */ /* 0x000fe20000000a00 */
[----:B------:R-:W-:Y:S01]  /*01e0*/  ISETP.NE.U32.AND P2, PT, RZ, UR4, PT ;  /* 0x00000004ff007c0c */ /* 0x000fe2000bf45070 */
[----:B------:R-:W-:Y:S01]  /*01f0*/  IMAD.MOV.U32 R2, RZ, RZ, R4 ;  /* 0x000000ffff027224 */ /* 0x000fe200078e0004 */
[----:B------:R-:W-:Y:S02]  /*0200*/  LOP3.LUT R3, R3, 0xfffffffc, RZ, 0xc0, !PT ;  /* 0xfffffffc03037812 */ /* 0x000fe400078ec0ff */
[----:B------:R-:W-:Y:S02]  /*0210*/  ISETP.NE.AND.EX P3, PT, RZ, UR5, PT, P2 ;  /* 0x00000005ff007c0c */ /* 0x000fe4000bf65320 */
[----:B------:R-:W-:Y:S01]  /*0220*/  PRMT R6, RZ, 0x7610, R6 ;  /* 0x00007610ff067816 */ /* 0x000fe20000000006 */
[----:B------:R-:W-:-:S02]  /*0230*/  IMAD.IADD R0, R0, 0x1, -R3 ;  /* 0x0000000100007824 */ /* 0x000fc400078e0a03 */
[----:B------:R-:W-:-:S08]  /*0240*/  IMAD.MOV.U32 R3, RZ, RZ, R5 ;  /* 0x000000ffff037224 */ /* 0x000fd000078e0005 */
[----:B------:R-:W-:Y:S05]  /*0250*/  @P3 BRA `(.L_x_2) ;  /* 0x0000000000303947 */ /* 0x000fea0003800000 */
[----:B------:R-:W-:Y:S02]  /*0260*/  ULDC.64 UR6, c[0x0][0x588] ;  /* 0x0001620000067ab9 */ /* 0x000fe40000000a00 */
[----:B------:R-:W-:-:S04]  /*0270*/  ISETP.NE.U32.AND P0, PT, RZ, UR6, PT ;  /* 0x00000006ff007c0c */ /* 0x000fc8000bf05070 */
[----:B------:R-:W-:-:S13]  /*0280*/  ISETP.NE.AND.EX P0, PT, RZ, UR7, PT, P0 ;  /* 0x00000007ff007c0c */ /* 0x000fda000bf05300 */
[----:B------:R-:W-:Y:S05]  /*0290*/  @!P0 BRA `(.L_x_3) ;  /* 0x0000000000108947 */ /* 0x000fea0003800000 */
[----:B------:R-:W2:Y:S02]  /*02a0*/  LDG.E R6, desc[UR54][R2.64] ;  /* 0x0000003602067981 */ /* 0x000ea4000c1e1900 */
[----:B--2---:R-:W-:Y:S02]  /*02b0*/  FSETP.NEU.AND P1, PT, R6, RZ, PT ;  /* 0x000000ff0600720b */ /* 0x004fe40003f2d000 */
[----:B------:R-:W-:Y:S01]  /*02c0*/  MOV R6, 0x1 ;  /* 0x0000000100067802 */ /* 0x000fe20000000f00 */
[----:B------:R-:W-:Y:S10]  /*02d0*/  BRA `(.L_x_2) ;  /* 0x0000000000107947 */ /* 0x000ff40003800000 */
.L_x_3:
[----:B------:R-:W-:Y:S01]  /*02e0*/  ULDC UR6, c[0x0][0x580] ;  /* 0x0001600000067ab9 */ /* 0x000fe20000000800 */
[----:B------:R-:W-:Y:S01]  /*02f0*/  IMAD.MOV.U32 R6, RZ, RZ, 0x1 ;  /* 0x00000001ff067424 */ /* 0x000fe200078e00ff */
[----:B------:R-:W-:Y:S02]  /*0300*/  FSETP.NEU.AND P1, PT, RZ, UR6, PT ;  /* 0x00000006ff007c0b */ /* 0x000fe4000bf2d000 */
[----:B------:R-:W-:-:S11]  /*0310*/  CS2R R2, SRZ ;  /* 0x0000000000027805 */ /* 0x000fd6000001ff00 */
.L_x_2:
[----:B------:R-:W-:Y:S02]  /*0320*/  ISETP.NE.U32.AND P4, PT, R2, RZ, PT ;  /* 0x000000ff0200720c */ /* 0x000fe40003f85070 */
[----:B------:R-:W-:Y:S02]  /*0330*/  ISETP.NE.AND.EX P5, PT, RZ, UR5, PT, P2 ;  /* 0x00000005ff007c0c */ /* 0x000fe4000bfa5320 */
[----:B------:R-:W-:Y:S02]  /*0340*/  ISETP.NE.AND.EX P2, PT, R3, RZ, PT, P4 ;  /* 0x000000ff0300720c */ /* 0x000fe40003f45340 */
[----:B------:R-:W-:-:S11]  /*0350*/  PLOP3.LUT P0, PT, PT, PT, PT, 0x8, 0x0 ;  /* 0x000000000000781c */ /* 0x000fd60003f0e170 */
[----:B------:R-:W-:Y:S05]  /*0360*/  @P2 BRA P5, `(.L_x_4) ;  /* 0x0000000000342947 */ /* 0x000fea0002800000 */
[----:B------:R-:W-:-:S04]  /*0370*/  ISETP.NE.U32.AND P0, PT, RZ, UR4, PT ;  /* 0x00000004ff007c0c */ /* 0x000fc8000bf05070 */
[----:B------:R-:W-:-:S13]  /*0380*/  ISETP.NE.AND.EX P0, PT, RZ, UR5, PT, P0 ;  /* 0x00000005ff007c0c */ /* 0x000fda000bf05300 */
[----:B------:R-:W-:Y:S05]  /*0390*/  @!P0 BRA `(.L_x_5) ;  /* 0x0000000000248947 */ /* 0x000fea0003800000 */
[----:B------:R-:W-:Y:S02]  /*03a0*/  PRMT R6, R6, 0x9910, RZ ;  /* 0x0000991006067816 */ /* 0x000fe400000000ff */
[----:B------:R-:W-:Y:S02]  /*03b0*/  ISETP.NE.U32.AND P0, PT, R2, RZ, PT ;  /* 0x000000ff0200720c */ /* 0x000fe40003f05070 */
[----:B------:R-:W-:Y:S02]  /*03c0*/  ISETP.NE.AND P2, PT, R6, RZ, PT ;  /* 0x000000ff0600720c */ /* 0x000fe40003f45270 */
[----:B------:R-:W-:Y:S02]  /*03d0*/  ISETP.NE.AND.EX P0, PT, R3, RZ, PT, P0 ;  /* 0x000000ff0300720c */ /* 0x000fe40003f05300 */
[----:B------:R-:W-:-:S09]  /*03e0*/  SEL R2, RZ, 0xffffffff, P1 ;  /* 0xffffffffff027807 */ /* 0x000fd20000800000 */
[----:B------:R-:W-:-:S04]  /*03f0*/  @!P2 SEL R2, RZ, 0xffffffff, P0 ;  /* 0xffffffffff02a807 */ /* 0x000fc80000000000 */
[----:B------:R-:W-:-:S04]  /*0400*/  LOP3.LUT R2, R2, 0x1, RZ, 0xc0, !PT ;  /* 0x0000000102027812 */ /* 0x000fc800078ec0ff */
[----:B------:R-:W-:Y:S01]  /*0410*/  ISETP.EQ.U32.AND P0, PT, R2, 0x1, PT ;  /* 0x000000010200780c */ /* 0x000fe20003f02070 */
[----:B------:R-:W-:-:S12]  /*0420*/  BRA `(.L_x_4) ;  /* 0x0000000000047947 */ /* 0x000fd80003800000 */
.L_x_5:
[----:B------:R-:W-:-:S13]  /*0430*/  PLOP3.LUT P0, PT, P1, PT, PT, 0x8, 0x0 ;  /* 0x000000000000781c */ /* 0x000fda0000f0e170 */
.L_x_4:
[----:B------:R-:W1:Y:S02]  /*0440*/  SHFL.IDX PT, R2, R7, RZ, 0x1f ;  /* 0x00001fff07027589 */ /* 0x000e6400000e0000 */
[----:B-1----:R-:W-:-:S13]  /*0450*/  ISETP.NE.AND P1, PT, R2, RZ, PT ;  /* 0x000000ff0200720c */ /* 0x002fda0003f25270 */
[----:B------:R-:W-:Y:S05]  /*0460*/  @P1 BRA `(.L_x_6) ;  /* 0x0000000000841947 */ /* 0x000fea0003800000 */
[----:B------:R-:W-:Y:S01]  /*0470*/  ELECT P1, URZ, PT ;  /* 0x00000000003f782f */ /* 0x000fe20003820000 */
[----:B------:R-:W-:-:S12]  /*0480*/  BSSY B0, `(.L_x_6) ;  /* 0x000001f000007945 */ /* 0x000fd80003800000 */
[----:B------:R-:W-:Y:S05]  /*0490*/  @!P1 BRA `(.L_x_7) ;  /* 0x0000000000749947 */ /* 0x000fea0003800000 */
[----:B------:R-:W1:Y:S01]  /*04a0*/  S2UR UR8, SR_CgaCtaId ;  /* 0x00000000000879c3 */ /* 0x000e620000008800 */
[----:B------:R-:W-:Y:S01]  /*04b0*/  UMOV UR4, 0x400 ;  /* 0x0000040000047882 */ /* 0x000fe20000000000 */
[----:B------:R-:W-:Y:S01]  /*04c0*/  UMOV UR5, 0x1 ;  /* 0x0000000100057882 */ /* 0x000fe20000000000 */
[----:B------:R-:W-:Y:S02]  /*04d0*/  UMOV UR6, 0x4 ;  /* 0x0000000400067882 */ /* 0x000fe40000000000 */
[----:B------:R-:W-:-:S04]  /*04e0*/  UIADD3 UR6, -UR6, 0x100000, URZ ;  /* 0x0010000006067890 */ /* 0x000fc8000fffe13f */
[----:B------:R-:W-:Y:S02]  /*04f0*/  USHF.L.U32 UR7, UR6, 0xb, URZ ;  /* 0x0000000b06077899 */ /* 0x000fe4000800063f */
[----:B------:R-:W-:Y:S02]  /*0500*/  USHF.L.U32 UR6, UR6, 0x1, URZ ;  /* 0x0000000106067899 */ /* 0x000fe4000800063f */
[----:B-1----:R-:W-:Y:S02]  /*0510*/  ULEA UR8, UR8, UR4, 0x18 ;  /* 0x0000000408087291 */ /* 0x002fe4000f8ec03f */
[----:B------:R-:W-:-:S04]  /*0520*/  UIADD3 UR4, -UR5, 0x100000, URZ ;  /* 0x0010000005047890 */ /* 0x000fc8000fffe13f */
[----:B------:R-:W-:Y:S02]  /*0530*/  USHF.L.U32 UR5, UR4, 0xb, URZ ;  /* 0x0000000b04057899 */ /* 0x000fe4000800063f */
[----:B------:R-:W-:Y:S01]  /*0540*/  USHF.L.U32 UR4, UR4, 0x1, URZ ;  /* 0x0000000104047899 */ /* 0x000fe2000800063f */
[----:B------:R-:W1:Y:S11]  /*0550*/  FENCE.VIEW.ASYNC.S ;  /* 0x00000000000073c6 */ /* 0x000e760000000000 */
[----:B-1----:R1:W2:Y:S01]  /*0560*/  SYNCS.EXCH.64 URZ, [UR8], UR4 ;  /* 0x00000004083f75b2 */ /* 0x0022a20008000100 */
[----:B------:R1:W3:Y:S01]  /*0570*/  SYNCS.EXCH.64 URZ, [UR8+0x40], UR6 ;  /* 0x00004006083f75b2 */ /* 0x0002e20008000100 */
[----:B------:R1:W4:Y:S01]  /*0580*/  SYNCS.EXCH.64 URZ, [UR8+0x8], UR4 ;  /* 0x00000804083f75b2 */ /* 0x0003220008000100 */
[----:B------:R1:W1:Y:S01]  /*0590*/  SYNCS.EXCH.64 URZ, [UR8+0x48], UR6 ;  /* 0x00004806083f75b2 */ /* 0x0002620008000100 */
        /* <DEDUP_REMOVED lines=12> */
[----:B------:R-:W-:Y:S01]  /*0660*/  NOP ;  /* 0x0000000000007918 */ /* 0x000fe20000000000 */
.L_x_7:
[----:B-1----:R-:W-:Y:S05]  /*0670*/  BSYNC B0 ;  /* 0x0000000000007941 */ /* 0x002fea0003800000 */
.L_x_6:
[----:B------:R-:W1:Y:S01]  /*0680*/  S2UR UR9, SR_CTAID.X ;  /* 0x00000000000979c3 */ /* 0x000e620000002500 */
[----:B------:R-:W5:Y:S01]  /*0690*/  S2R R6, SR_CTAID.Y ;  /* 0x0000000000067919 */ /* 0x000f620000002600 */
[----:B------:R-:W-:Y:S01]  /*06a0*/  ULDC UR4, c[0x0][0x150] ;  /* 0x0000540000047ab9 */ /* 0x000fe20000000800 */
[----:B------:R-:W-:Y:S01]  /*06b0*/  NOP ;  /* 0x0000000000007918 */ /* 0x000fe20000000000 */
[----:B------:R-:W2:Y:S04]  /*06c0*/  SHFL.IDX PT, R9, R7, RZ, 0x1f ;  /* 0x00001fff07097589 */ /* 0x000ea800000e0000 */
[----:B------:R-:W3:Y:S01]  /*06d0*/  LDC R11, c[0x0][0x144] ;  /* 0x00005100ff0b7b82 */ /* 0x000ee20000000800 */
[----:B-1----:R-:W-:-:S05]  /*06e0*/  I2FP.F32.U32 R3, UR9 ;  /* 0x0000000900037c45 */ /* 0x002fca0008201000 */
[----:B------:R-:W-:Y:S01]  /*06f0*/  FMUL R10, R3, UR4 ;  /* 0x00000004030a7c20 */ /* 0x000fe20008400000 */
[----:B--2---:R-:W-:Y:S01]  /*0700*/  ISETP.NE.AND P1, PT, R9, RZ, PT ;  /* 0x000000ff0900720c */ /* 0x004fe20003f25270 */
[----:B------:R-:W-:Y:S01]  /*0710*/  ULDC UR4, c[0x0][0x154] ;  /* 0x0000550000047ab9 */ /* 0x000fe20000000800 */
[----:B------:R-:W-:Y:S02]  /*0720*/  SHF.R.S32.HI R3, RZ, 0x1f, R18 ;  /* 0x0000001fff037819 */ /* 0x000fe40000011412 */
[----:B-----5:R-:W-:Y:S01]  /*0730*/  I2FP.F32.U32 R12, R6 ;  /* 0x00000006000c7245 */ /* 0x020fe20000201000 */
[----:B------:R-:W1:Y:S01]  /*0740*/  F2I.U32.TRUNC.NTZ R10, R10 ;  /* 0x0000000a000a7305 */ /* 0x000e62000020f000 */
[----:B------:R-:W-:-:S03]  /*0750*/  LEA.HI R9, R3, R18, RZ, 0x7 ;  /* 0x0000001203097211 */ /* 0x000fc600078f38ff */
[----:B------:R-:W-:Y:S01]  /*0760*/  FMUL R15, R12, UR4 ;  /* 0x000000040c0f7c20 */ /* 0x000fe20008400000 */
[----:B------:R-:W-:Y:S01]  /*0770*/  LOP3.LUT R9, R9, 0xffffff80, RZ, 0xc0, !PT ;  /* 0xffffff8009097812 */ /* 0x000fe200078ec0ff */
[----:B-1----:R-:W-:-:S04]  /*0780*/  IMAD.MOV R14, RZ, RZ, -R10 ;  /* 0x000000ffff0e7224 */ /* 0x002fc800078e0a0a */
[----:B---3--:R-:W-:Y:S01]  /*0790*/  IMAD R3, R11, R14, UR9 ;  /* 0x000000090b037e24 */ /* 0x008fe2000f8e020e */
[----:B------:R-:W-:Y:S06]  /*07a0*/  @P1 BRA `(.L_x_8) ;  /* 0x0000000000501947 */ /* 0x000fec0003800000 */
[----:B------:R-:W1:Y:S01]  /*07b0*/  S2UR UR5, SR_CgaCtaId ;  /* 0x00000000000579c3 */ /* 0x000e620000008800 */
[----:B------:R-:W-:Y:S01]  /*07c0*/  UMOV UR4, 0x400 ;  /* 0x0000040000047882 */ /* 0x000fe20000000000 */
[----:B------:R-:W-:Y:S01]  /*07d0*/  UMOV UR6, 0x20 ;  /* 0x0000002000067882 */ /* 0x000fe20000000000 */
[----:B------:R-:W-:Y:S01]  /*07e0*/  UMOV UR7, 0x100 ;  /* 0x0000010000077882 */ /* 0x000fe20000000000 */
[----:B------:R-:W-:Y:S01]  /*07f0*/  ELECT P1, URZ, PT ;  /* 0x00000000003f782f */ /* 0x000fe20003820000 */
[----:B-1----:R-:W-:Y:S02]  /*0800*/  ULEA UR8, UR5, UR4, 0x18 ;  /* 0x0000000405087291 */ /* 0x002fe4000f8ec03f */
[----:B------:R-:W-:-:S04]  /*0810*/  UIADD3 UR4, -UR6, 0x100000, URZ ;  /* 0x0010000006047890 */ /* 0x000fc8000fffe13f */
[----:B------:R-:W-:Y:S02]  /*0820*/  USHF.L.U32 UR5, UR4, 0xb, URZ ;  /* 0x0000000b04057899 */ /* 0x000fe4000800063f */
[----:B------:R-:W-:Y:S02]  /*0830*/  USHF.L.U32 UR4, UR4, 0x1, URZ ;  /* 0x0000000104047899 */ /* 0x000fe4000800063f */
[----:B------:R-:W-:-:S04]  /*0840*/  UIADD3 UR6, -UR7, 0x100000, URZ ;  /* 0x0010000007067890 */ /* 0x000fc8000fffe13f */
[----:B------:R-:W-:Y:S02]  /*0850*/  USHF.L.U32 UR7, UR6, 0xb, URZ ;  /* 0x0000000b06077899 */ /* 0x000fe4000800063f */
[----:B------:R-:W-:Y:S01]  /*0860*/  USHF.L.U32 UR6, UR6, 0x1, URZ ;  /* 0x0000000106067899 */ /* 0x000fe2000800063f */
[----:B------:R-:W1:Y:S03]  /*0870*/  FENCE.VIEW.ASYNC.S ;  /* 0x00000000000073c6 */ /* 0x000e660000000000 */
[----:B-1----:R1:W2:Y:S08]  /*0880*/  SYNCS.EXCH.64 URZ, [UR8+0x80], UR4 ;  /* 0x00008004083f75b2 */ /* 0x0022b00008000100 */
[----:B------:R1:W3:Y:S01]  /*0890*/  SYNCS.EXCH.64 URZ, [UR8+0x98], UR6 ;  /* 0x00009806083f75b2 */ /* 0x0002e20008000100 */
[----:B------:R1:W1:Y:S01]  /*08a0*/  SYNCS.EXCH.64 URZ, [UR8+0x88], UR4 ;  /* 0x00008804083f75b2 */ /* 0x0002620008000100 */
[----:B------:R1:W1:Y:S01]  /*08b0*/  SYNCS.EXCH.64 URZ, [UR8+0xa0], UR6 ;  /* 0x0000a006083f75b2 */ /* 0x0002620008000100 */
[----:B------:R1:W1:Y:S01]  /*08c0*/  SYNCS.EXCH.64 URZ, [UR8+0x90], UR4 ;  /* 0x00009004083f75b2 */ /* 0x0002620008000100 */
[----:B------:R1:W1:Y:S01]  /*08d0*/  SYNCS.EXCH.64 URZ, [UR8+0xa8], UR6 ;  /* 0x0000a806083f75b2 */ /* 0x0002620008000100 */
[----:B------:R-:W-:Y:S01]  /*08e0*/  NOP ;  /* 0x0000000000007918 */ /* 0x000fe20000000000 */
.L_x_8:
[----:B------:R-:W-:Y:S01]  /*08f0*/  IMAD.IADD R10, R18, 0x1, -R9 ;  /* 0x00000001120a7824 */ /* 0x000fe200078e0a09 */
[----:B------:R-:W5:Y:S01]  /*0900*/  SHFL.IDX PT, R14, R7, RZ, 0x1f ;  /* 0x00001fff070e7589 */ /* 0x000f6200000e0000 */
[----:B------:R-:W-:Y:S02]  /*0910*/  SHF.R.S32.HI R13, RZ, 0x1f, R2 ;  /* 0x0000001fff0d7819 */ /* 0x000fe40000011402 */
[----:B------:R-:W-:Y:S01]  /*0920*/  ELECT P1, URZ, PT ;  /* 0x00000000003f782f */ /* 0x000fe20003820000 */
[----:B------:R-:W4:Y:S01]  /*0930*/  F2I.U32.TRUNC.NTZ R15, R15 ;  /* 0x0000000f000f7305 */ /* 0x000f22000020f000 */
[----:B------:R-:W-:Y:S01]  /*0940*/  SHF.R.S32.HI R9, RZ, 0x1f, R10 ;  /* 0x0000001fff097819 */ /* 0x000fe2000001140a */
[----:B-1----:R-:W-:Y:S01]  /*0950*/  UMOV UR4, 0x20 ;  /* 0x0000002000047882 */ /* 0x002fe20000000000 */
[----:B------:R-:W-:Y:S01]  /*0960*/  LEA.HI R13, R13, R2, RZ, 0x2 ;  /* 0x000000020d0d7211 */ /* 0x000fe200078f10ff */
[----:B------:R-:W-:Y:S01]  /*0970*/  IMAD.MOV.U32 R57, RZ, RZ, 0x1 ;  /* 0x00000001ff397424 */ /* 0x000fe200078e00ff */
[----:B------:R-:W-:Y:S01]  /*0980*/  LEA.HI R9, R9, R10, RZ, 0x3 ;  /* 0x0000000a09097211 */ /* 0x000fe200078f18ff */
[----:B------:R-:W-:Y:S01]  /*0990*/  NOP ;  /* 0x0000000000007918 */ /* 0x000fe20000000000 */
[----:B------:R-:W-:-:S02]  /*09a0*/  LOP3.LUT R13, R13, 0x3ffffffc, RZ, 0xc0, !PT ;  /* 0x3ffffffc0d0d7812 */ /* 0x000fc400078ec0ff */
[--C-:B------:R-:W-:Y:S02]  /*09b0*/  SHF.R.S32.HI R11, RZ, 0x3, R9.reuse ;  /* 0x00000003ff0b7819 */ /* 0x100fe40000011409 */
[----:B------:R-:W-:Y:S02]  /*09c0*/  SHF.R.S32.HI R12, RZ, 0x1f, R9 ;  /* 0x0000001fff0c7819 */ /* 0x000fe40000011409 */
[----:B------:R-:W-:Y:S01]  /*09d0*/  IADD3 R13, R2, -R13, RZ ;  /* 0x8000000d020d7210 */ /* 0x000fe20007ffe0ff */
[----:B------:R-:W1:Y:S01]  /*09e0*/  LDC R9, c[0x0][0x148] ;  /* 0x00005200ff097b82 */ /* 0x000e620000000800 */
[----:B------:R-:W-:Y:S01]  /*09f0*/  LEA.HI R12, R12, R11, RZ, 0x2 ;  /* 0x0000000b0c0c7211 */ /* 0x000fe200078f10ff */
[----:B----4-:R-:W-:Y:S01]  /*0a00*/  IMAD.MOV R24, RZ, RZ, -R15 ;  /* 0x000000ffff187224 */ /* 0x010fe200078e0a0f */
[----:B------:R-:W-:Y:S02]  /*0a10*/  ISETP.NE.AND P4, PT, R0, RZ, PT ;  /* 0x000000ff0000720c */ /* 0x000fe40003f85270 */
[----:B------:R-:W-:-:S02]  /*0a20*/  LOP3.LUT R12, R12, 0xfffffffc, RZ, 0xc0, !PT ;  /* 0xfffffffc0c0c7812 */ /* 0x000fc400078ec0ff */
[----:B-----5:R-:W-:Y:S02]  /*0a30*/  ISETP.NE.OR P1, PT, R14, RZ, !P1 ;  /* 0x000000ff0e00720c */ /* 0x020fe40004f25670 */
[----:B------:R-:W-:Y:S01]  /*0a40*/  ISETP.EQ.OR P2, PT, R0, 0x3, !P4 ;  /* 0x000000030000780c */ /* 0x000fe20006742670 */
[----:B------:R-:W-:-:S03]  /*0a50*/  IMAD.IADD R12, R11, 0x1, -R12 ;  /* 0x000000010b0c7824 */ /* 0x000fc600078e0a0c */
[----:B------:R-:W-:Y:S01]  /*0a60*/  ISETP.EQ.AND P2, PT, R8, RZ, P2 ;  /* 0x000000ff0800720c */ /* 0x000fe20001742270 */
[----:B------:R-:W-:-:S03]  /*0a70*/  IMAD R12, R13, 0x4, R12 ;  /* 0x000000040d0c7824 */ /* 0x000fc600078e020c */
[----:B------:R-:W-:Y:S02]  /*0a80*/  SEL R22, RZ, 0x1, !P2 ;  /* 0x00000001ff167807 */ /* 0x000fe40005000000 */
[----:B------:R-:W-:Y:S01]  /*0a90*/  LEA.HI R2, R12, R12, RZ, 0x1 ;  /* 0x0000000c0c027211 */ /* 0x000fe200078f08ff */
[----:B------:R-:W-:Y:S01]  /*0aa0*/  VOTEU.ALL UP0, P1 ;  /* 0x00000000003f7886 */ /* 0x000fe20000800000 */
[----:B------:R-:W-:Y:S02]  /*0ab0*/  VOTEU.ALL UP1, P1 ;  /* 0x00000000003f7886 */ /* 0x000fe40000820000 */
[----:B------:R-:W-:Y:S02]  /*0ac0*/  LOP3.LUT R11, R2, 0xfffffffe, RZ, 0xc0, !PT ;  /* 0xfffffffe020b7812 */ /* 0x000fe400078ec0ff */
[----:B------:R-:W4:Y:S01]  /*0ad0*/  @!UP0 S2UR UR7, SR_CgaCtaId ;  /* 0x00000000000789c3 */ /* 0x000f220000008800 */
[----:B------:R-:W-:Y:S01]  /*0ae0*/  @!UP0 UMOV UR6, 0x400 ;  /* 0x0000040000068882 */ /* 0x000fe20000000000 */
[----:B------:R-:W-:-:S04]  /*0af0*/  @!UP0 UIADD3 UR4, -UR4, 0x100000, URZ ;  /* 0x0010000004048890 */ /* 0x000fc8000fffe13f */
[----:B------:R-:W-:Y:S02]  /*0b00*/  @!UP0 USHF.L.U32 UR5, UR4, 0xb, URZ ;  /* 0x0000000b04058899 */ /* 0x000fe4000800063f */
[----:B------:R-:W-:Y:S01]  /*0b10*/  @!UP0 USHF.L.U32 UR4, UR4, 0x1, URZ ;  /* 0x0000000104048899 */ /* 0x000fe2000800063f */
[C---:B------:R-:W-:Y:S01]  /*0b20*/  IMAD.IADD R2, R12.reuse, 0x1, -R11 ;  /* 0x000000010c027824 */ /* 0x040fe200078e0a0b */
[----:B------:R-:W-:-:S04]  /*0b30*/  SHF.L.U32 R11, R12, 0x2, RZ ;  /* 0x000000020c0b7819 */ /* 0x000fc800000006ff */
[----:B------:R-:W-:Y:S01]  /*0b40*/  LOP3.LUT R56, R12, 0xc, R11, 0x78, !PT ;  /* 0x0000000c0c387812 */ /* 0x000fe200078e780b */
[----:B-1----:R-:W-:Y:S01]  /*0b50*/  IMAD R11, R9, R24, R6 ;  /* 0x00000018090b7224 */ /* 0x002fe200078e0206 */
[----:B------:R-:W1:Y:S01]  /*0b60*/  LDC R12, c[0x0][0x140] ;  /* 0x00005000ff0c7b82 */ /* 0x000e620000000800 */
[----:B------:R-:W-:-:S13]  /*0b70*/  ISETP.NE.AND P5, PT, R2, R3, PT ;  /* 0x000000030200720c */ /* 0x000fda0003fa5270 */
[----:B------:R-:W-:Y:S01]  /*0b80*/  @P5 LEA.HI R2, R56, R56, RZ, 0x1 ;  /* 0x0000003838025211 */ /* 0x000fe200078f08ff */
[----:B----4-:R-:W-:Y:S01]  /*0b90*/  @!UP0 ULEA UR6, UR7, UR6, 0x18 ;  /* 0x0000000607068291 */ /* 0x010fe2000f8ec03f */
[----:B------:R-:W-:Y:S02]  /*0ba0*/  VOTEU.ALL UP0, P1 ;  /* 0x00000000003f7886 */ /* 0x000fe40000800000 */
[----:B------:R-:W-:Y:S02]  /*0bb0*/  @P5 SHF.R.S32.HI R2, RZ, 0x1, R2 ;  /* 0x00000001ff025819 */ /* 0x000fe40000011402 */
[----:B------:R-:W-:Y:S02]  /*0bc0*/  LOP3.LUT P1, RZ, R10, 0x7, RZ, 0xc0, !PT ;  /* 0x000000070aff7812 */ /* 0x000fe4000782c0ff */
[----:B------:R-:W-:Y:S02]  /*0bd0*/  @P5 ISETP.NE.AND P6, PT, R2, R11, PT ;  /* 0x0000000b0200520c */ /* 0x000fe40003fc5270 */
[----:B-1----:R-:W-:-:S02]  /*0be0*/  ISETP.EQ.U32.AND P2, PT, R12, 0x1, PT ;  /* 0x000000010c00780c */ /* 0x002fc40003f42070 */
[----:B------:R-:W-:Y:S01]  /*0bf0*/  @P5 SEL R57, RZ, 0x1, P6 ;  /* 0x00000001ff395807 */ /* 0x000fe20003000000 */
[----:B------:R-:W1:Y:S02]  /*0c00*/  FENCE.VIEW.ASYNC.S ;  /* 0x00000000000073c6 */ /* 0x000e640000000000 */
[----:B-1----:R1:W4:Y:S01]  /*0c10*/  @!UP0 SYNCS.EXCH.64 URZ, [UR6+0xb0], UR4 ;  /* 0x0000b004063f85b2 */ /* 0x0023220008000100 */
[C---:B------:R-:W-:Y:S01]  /*0c20*/  ISETP.NE.AND P5, PT, R8.reuse, RZ, PT ;  /* 0x000000ff0800720c */ /* 0x040fe20003fa5270 */
[----:B------:R-:W-:Y:S01]  /*0c30*/  VIADD R8, R8, 0xffffffff ;  /* 0xffffffff08087836 */ /* 0x000fe20000000000 */
[----:B------:R-:W-:Y:S02]  /*0c40*/  ISETP.LT.U32.AND P1, PT, R56, 0x2, !P1 ;  /* 0x000000023800780c */ /* 0x000fe40004f21070 */
[----:B------:R-:W-:Y:S02]  /*0c50*/  ISETP.EQ.AND P6, PT, R0, 0x2, !P5 ;  /* 0x000000020000780c */ /* 0x000fe40006fc2270 */
[----:B------:R-:W-:-:S02]  /*0c60*/  SEL R2, RZ, 0x1, !P1 ;  /* 0x00000001ff027807 */ /* 0x000fc40004800000 */
[----:B------:R-:W-:Y:S02]  /*0c70*/  ISETP.GE.U32.AND P1, PT, R8, 0x2, PT ;  /* 0x000000020800780c */ /* 0x000fe40003f26070 */
[----:B------:R-:W-:Y:S02]  /*0c80*/  SEL R19, RZ, 0x1, !P6 ;  /* 0x00000001ff137807 */ /* 0x000fe40007000000 */
[----:B------:R-:W-:Y:S02]  /*0c90*/  LOP3.LUT R57, R57, R2, RZ, 0xc0, !PT ;  /* 0x0000000239397212 */ /* 0x000fe400078ec0ff */
[----:B------:R-:W-:Y:S01]  /*0ca0*/  SEL R19, R19, 0x2, P1 ;  /* 0x0000000213137807 */ /* 0x000fe20000800000 */
[----:B------:R1:W1:Y:S01]  /*0cb0*/  @!UP1 SYNCS.EXCH.64 URZ, [UR6+0xb8], UR4 ;  /* 0x0000b804063f95b2 */ /* 0x0002620008000100 */
[----:B------:R-:W-:Y:S01]  /*0cc0*/  SEL R22, R22, 0x2, P1 ;  /* 0x0000000216167807 */ /* 0x000fe20000800000 */
[----:B------:R-:W-:Y:S01]  /*0cd0*/  NOP ;  /* 0x0000000000007918 */ /* 0x000fe20000000000 */
[----:B------:R-:W-:Y:S05]  /*0ce0*/  @!P2 BRA `(.L_x_9) ;  /* 0x000000000008a947 */ /* 0x000fea0003800000 */
[----:B-1234-:R-:W-:Y:S01]  /*0cf0*/  UCGABAR_ARV ;  /* 0x00000000000079c7 */ /* 0x01efe20008000000 */
[----:B------:R-:W-:Y:S05]  /*0d00*/  BRA `(.L_x_10) ;  /* 0x0000000000047947 */ /* 0x000fea0003800000 */
.L_x_9:
[----:B-1234-:R-:W-:Y:S01]  /*0d10*/  NOP ;  /* 0x0000000000007918 */ /* 0x01efe20000000000 */
.L_x_10:
[----:B------:R-:W1:Y:S01]  /*0d20*/  LDC R2, c[0x0][0x904] ;  /* 0x00024100ff027b82 */ /* 0x000e620000000800 */
[----:B------:R-:W-:Y:S01]  /*0d30*/  MOV R10, UR9 ;  /* 0x00000009000a7c02 */ /* 0x000fe20008000f00 */
[----:B------:R-:W-:Y:S01]  /*0d40*/  IMAD.MOV.U32 R11, RZ, RZ, RZ ;  /* 0x000000ffff0b7224 */ /* 0x000fe200078e00ff */
[----:B-1----:R-:W-:-:S04]  /*0d50*/  ISETP.NE.AND P1, PT, R2, 0x1, PT ;  /* 0x000000010200780c */ /* 0x002fc80003f25270 */
[----:B------:R-:W-:-:S09]  /*0d60*/  P2R R7, PR, RZ, 0x2 ;  /* 0x00000002ff077803 */ /* 0x000fd20000000000 */
[----:B------:R-:W1:Y:S01]  /*0d70*/  @P1 LDC R17, c[0x0][0x10] ;  /* 0x00000400ff111b82 */ /* 0x000e620000000800 */
[----:B------:R-:W-:Y:S02]  /*0d80*/  @P1 IMAD.MOV.U32 R7, RZ, RZ, RZ ;  /* 0x000000ffff071224 */ /* 0x000fe400078e00ff */
[----:B------:R-:W-:-:S05]  /*0d90*/  @P1 IMAD.MOV.U32 R15, RZ, RZ, RZ ;  /* 0x000000ffff0f1224 */ /* 0x000fca00078e00ff */
[----:B------:R-:W2:Y:S01]  /*0da0*/  @!P1 LDC R13, c[0x0][0xc] ;  /* 0x00000300ff0d9b82 */ /* 0x000ea20000000800 */
[----:B------:R-:W-:Y:S01]  /*0db0*/  ULDC UR4, c[0x0][0xc] ;  /* 0x0000030000047ab9 */ /* 0x000fe20000000800 */
[----:B------:R-:W-:Y:S01]  /*0dc0*/  ULDC UR5, c[0x0][0x10] ;  /* 0x0000040000057ab9 */ /* 0x000fe20000000800 */
[----:B------:R-:W-:Y:S01]  /*0dd0*/  ULDC UR6, c[0x0][0x14] ;  /* 0x0000050000067ab9 */ /* 0x000fe20000000800 */
[----:B------:R-:W-:-:S04]  /*0de0*/  UIMAD.WIDE.U32 UR4, UR4, UR5, URZ ;  /* 0x00000005040472a5 */ /* 0x000fc8000f8e003f */
[----:B------:R-:W-:Y:S02]  /*0df0*/  UIMAD.WIDE.U32 UR36, UR4, UR6, URZ ;  /* 0x00000006042472a5 */ /* 0x000fe4000f8e003f */
[----:B------:R-:W-:-:S04]  /*0e00*/  UIMAD UR42, UR5, UR6, URZ ;  /* 0x00000006052a72a4 */ /* 0x000fc8000f8e023f */
[----:B------:R-:W-:Y:S01]  /*0e10*/  UIADD3 UR42, UR37, UR42, URZ ;  /* 0x0000002a252a7290 */ /* 0x000fe2000fffe03f */
[----:B-1----:R-:W-:-:S05]  /*0e20*/  @P1 IMAD.WIDE.U32 R16, R17, UR9, R6 ;  /* 0x0000000911101c25 */ /* 0x002fca000f8e0006 */
[----:B------:R-:W-:Y:S01]  /*0e30*/  @P1 IADD3 R17, R17, R15, RZ ;  /* 0x0000000f11111210 */ /* 0x000fe20007ffe0ff */
[----:B--2---:R-:W-:-:S04]  /*0e40*/  @!P1 IMAD.WIDE.U32 R10, R6, R13, R10 ;  /* 0x0000000d060a9225 */ /* 0x004fc800078e000a */
[----:B------:R-:W-:Y:S02]  /*0e50*/  @!P1 IMAD.MOV.U32 R16, RZ, RZ, R10 ;  /* 0x000000ffff109224 */ /* 0x000fe400078e000a */
[----:B------:R-:W-:Y:S01]  /*0e60*/  @!P1 IMAD.MOV.U32 R17, RZ, RZ, R11 ;  /* 0x000000ffff119224 */ /* 0x000fe200078e000b */
[----:B------:R-:W-:Y:S06]  /*0e70*/  @!P2 BRA `(.L_x_11) ;  /* 0x00000000000ca947 */ /* 0x000fec0003800000 */
[----:B------:R-:W-:Y:S01]  /*0e80*/  UCGABAR_WAIT ;  /* 0x0000000000007dc7 */ /* 0x000fe20008000000 */
[----:B------:R-:W-:Y:S01]  /*0e90*/  CCTL.IVALL ;  /* 0x00000000ff00798f */ /* 0x000fe20002000000 */
[----:B------:R-:W-:Y:S05]  /*0ea0*/  BRA `(.L_x_12) ;  /* 0x0000000000047947 */ /* 0x000fea0003800000 */
.L_x_11:
[----:B------:R-:W-:Y:S06]  /*0eb0*/  BAR.SYNC.DEFER_BLOCKING 0x0 ;  /* 0x0000000000007b1d */ /* 0x000fec0000010000 */
.L_x_12:
[----:B------:R-:W1:Y:S01]  /*0ec0*/  S2UR UR41, SR_CgaCtaId ;  /* 0x00000000002979c3 */ /* 0x000e620000008800 */
[----:B------:R-:W-:Y:S04]  /*0ed0*/  BSSY B6, `(.L_x_13) ;  /* 0x00008c7000067945 */ /* 0x000fe80003800000 */
[----:B------:R-:W-:Y:S05]  /*0ee0*/  @!P5 BRA `(.L_x_14) ;  /* 0x0000006000f0d947 */ /* 0x000fea0003800000 */
[----:B------:R-:W-:-:S13]  /*0ef0*/  ISETP.GT.U32.AND P0, PT, R8, 0x1, PT ;  /* 0x000000010800780c */ /* 0x000fda0003f04070 */
[----:B------:R-:W-:Y:S05]  /*0f00*/  @P0 BRA `(.L_x_15) ;  /* 0x0000008c000c0947 */ /* 0x000fea0003800000 */
[----:B------:R-:W-:Y:S01]  /*0f10*/  ULDC.64 UR4, c[0x0][0x8f8] ;  /* 0x00023e0000047ab9 */ /* 0x000fe20000000a00 */
[----:B------:R-:W-:Y:S01]  /*0f20*/  UMOV UR47, 0xffffffff ;  /* 0xffffffff002f7882 */ /* 0x000fe20000000000 */
[----:B------:R-:W-:Y:S01]  /*0f30*/  ISETP.GE.U32.AND P0, PT, R16, UR4, PT ;  /* 0x0000000410007c0c */ /* 0x000fe2000bf06070 */
[----:B------:R-:W-:Y:S01]  /*0f40*/  IMAD.MOV.U32 R23, RZ, RZ, -0x1 ;  /* 0xffffffffff177424 */ /* 0x000fe200078e00ff */
[----:B------:R-:W-:Y:S02]  /*0f50*/  PRMT R58, RZ, 0x7610, R58 ;  /* 0x00007610ff3a7816 */ /* 0x000fe4000000003a */
[----:B------:R-:W-:Y:S02]  /*0f60*/  ISETP.GE.U32.AND.EX P0, PT, R17, UR5, PT, P0 ;  /* 0x0000000511007c0c */ /* 0x000fe4000bf06100 */
[----:B------:R-:W-:Y:S02]  /*0f70*/  MOV R62, 0xffffffff ;  /* 0xffffffff003e7802 */ /* 0x000fe40000000f00 */
[----:B------:R-:W-:-:S09]  /*0f80*/  PRMT R0, RZ, 0x7610, R0 ;  /* 0x00007610ff007816 */ /* 0x000fd20000000000 */
[----:B------:R-:W-:Y:S05]  /*0f90*/  @P0 BRA `(.L_x_16) ;  /* 0x00000004002c0947 */ /* 0x000fea0003800000 */
[----:B------:R-:W2:Y:S01]  /*0fa0*/  LDC.64 R20, c[0x0][0x8d0] ;  /* 0x00023400ff147b82 */ /* 0x000ea20000000a00 */
[----:B------:R-:W-:Y:S02]  /*0fb0*/  IMAD.MOV.U32 R4, RZ, RZ, R16 ;  /* 0x000000ffff047224 */ /* 0x000fe400078e0010 */
[----:B------:R-:W-:-:S05]  /*0fc0*/  IMAD.MOV.U32 R5, RZ, RZ, R17 ;  /* 0x000000ffff057224 */ /* 0x000fca00078e0011 */
[----:B------:R-:W3:Y:S08]  /*0fd0*/  LDC R0, c[0x0][0x8d8] ;  /* 0x00023600ff007b82 */ /* 0x000ef00000000800 */
[----:B------:R-:W4:Y:S01]  /*0fe0*/  LDC.64 R26, c[0x0][0x8c8] ;  /* 0x00023200ff1a7b82 */ /* 0x000f220000000a00 */
[----:B--2---:R-:W-:-:S04]  /*0ff0*/  ISETP.NE.U32.AND P0, PT, R20, RZ, PT ;  /* 0x000000ff1400720c */ /* 0x004fc80003f05070 */
[----:B------:R-:W-:-:S13]  /*1000*/  ISETP.NE.AND.EX P0, PT, R21, RZ, PT, P0 ;  /* 0x000000ff1500720c */ /* 0x000fda0003f05300 */
[----:B---34-:R-:W-:Y:S05]  /*1010*/  @!P0 BRA `(.L_x_17) ;  /* 0x0000000000288947 */ /* 0x018fea0003800000 */
[----:B------:R-:W2:Y:S02]  /*1020*/  LDC R13, c[0x0][0x8dc] ;  /* 0x00023700ff0d7b82 */ /* 0x000ea40000000800 */
[----:B--2---:R-:W-:-:S05]  /*1030*/  IADD3 R13, P0, R16, R13, RZ ;  /* 0x0000000d100d7210 */ /* 0x004fca0007f1e0ff */
[----:B------:R-:W-:-:S04]  /*1040*/  IMAD.X R15, RZ, RZ, R17, P0 ;  /* 0x000000ffff0f7224 */ /* 0x000fc800000e0611 */
[----:B------:R-:W-:-:S04]  /*1050*/  IMAD.WIDE.U32 R4, R15, R20, RZ ;  /* 0x000000140f047225 */ /* 0x000fc800078e00ff */
[----:B------:R-:W-:-:S04]  /*1060*/  IMAD.WIDE.U32 R10, P0, R13, R21, R4 ;  /* 0x000000150d0a7225 */ /* 0x000fc80007800004 */
[----:B------:R-:W-:Y:S01]  /*1070*/  IMAD.WIDE.U32 R4, R13, R20, RZ ;  /* 0x000000140d047225 */ /* 0x000fe200078e00ff */
[----:B------:R-:W-:-:S03]  /*1080*/  IADD3.X R13, RZ, RZ, RZ, P0, !PT ;  /* 0x000000ffff0d7210 */ /* 0x000fc600007fe4ff */
[----:B------:R-:W-:Y:S01]  /*1090*/  IMAD.MOV.U32 R12, RZ, RZ, R11 ;  /* 0x000000ffff0c7224 */ /* 0x000fe200078e000b */
[----:B------:R-:W-:-:S05]  /*10a0*/  IADD3 RZ, P0, R5, R10, RZ ;  /* 0x0000000a05ff7210 */ /* 0x000fca0007f1e0ff */
[----:B------:R-:W-:-:S08]  /*10b0*/  IMAD.WIDE.U32.X R4, R15, R21, R12, P0 ;  /* 0x000000150f047225 */ /* 0x000fd000000e040c */
.L_x_17:
[----:B------:R-:W2:Y:S01]  /*10c0*/  LDC.64 R28, c[0x0][0x8e8] ;  /* 0x00023a00ff1c7b82 */ /* 0x000ea20000000a00 */
[-CC-:B------:R-:W-:Y:S01]  /*10d0*/  SHF.R.U64 R25, R4, R0.reuse, R5.reuse ;  /* 0x0000000004197219 */ /* 0x180fe20000001205 */
[----:B------:R-:W-:Y:S01]  /*10e0*/  IMAD.MOV.U32 R30, RZ, RZ, 0x1 ;  /* 0x00000001ff1e7424 */ /* 0x000fe200078e00ff */
[----:B------:R-:W-:Y:S02]  /*10f0*/  SHF.R.U32.HI R0, RZ, R0, R5 ;  /* 0x00000000ff007219 */ /* 0x000fe40000011605 */
[----:B------:R-:W-:-:S03]  /*1100*/  IADD3 R7, P0, RZ, -R25, RZ ;  /* 0x80000019ff077210 */ /* 0x000fc60007f1e0ff */
[----:B------:R-:W3:Y:S02]  /*1110*/  LDC R8, c[0x0][0x8c0] ;  /* 0x00023000ff087b82 */ /* 0x000ee40000000800 */
[----:B------:R-:W-:-:S04]  /*1120*/  IMAD.X R5, RZ, RZ, ~R0, P0 ;  /* 0x000000ffff057224 */ /* 0x000fc800000e0e00 */
[-C--:B------:R-:W-:Y:S02]  /*1130*/  IMAD R0, R5, R26.reuse, RZ ;  /* 0x0000001a05007224 */ /* 0x080fe400078e02ff */
[----:B------:R-:W4:Y:S01]  /*1140*/  LDC R11, c[0x0][0x8b0] ;  /* 0x00022c00ff0b7b82 */ /* 0x000f220000000800 */
[----:B------:R-:W-:-:S04]  /*1150*/  IMAD.WIDE.U32 R4, R7, R26, R16 ;  /* 0x0000001a07047225 */ /* 0x000fc800078e0010 */
[----:B------:R-:W-:Y:S01]  /*1160*/  IMAD R7, R7, R27, R0 ;  /* 0x0000001b07077224 */ /* 0x000fe200078e0200 */
[----:B------:R-:W-:Y:S01]  /*1170*/  MOV R0, 0xffffffff ;  /* 0xffffffff00007802 */ /* 0x000fe20000000f00 */
[----:B------:R-:W-:Y:S01]  /*1180*/  IMAD R26, R9, R24, R6 ;  /* 0x00000018091a7224 */ /* 0x000fe200078e0206 */
[----:B------:R-:W5:Y:S01]  /*1190*/  LDC R21, c[0x0][0x900] ;  /* 0x00024000ff157b82 */ /* 0x000f620000000800 */
[----:B------:R-:W-:Y:S01]  /*11a0*/  IMAD.IADD R5, R5, 0x1, R7 ;  /* 0x0000000105057824 */ /* 0x000fe200078e0207 */
[----:B--2---:R-:W-:-:S04]  /*11b0*/  ISETP.NE.U32.AND P0, PT, R28, RZ, PT ;  /* 0x000000ff1c00720c */ /* 0x004fc80003f05070 */
[----:B------:R-:W-:Y:S02]  /*11c0*/  ISETP.NE.AND.EX P0, PT, R29, RZ, PT, P0 ;  /* 0x000000ff1d00720c */ /* 0x000fe40003f05300 */
[----:B------:R-:W2:Y:S01]  /*11d0*/  LDC R15, c[0x0][0x8a8] ;  /* 0x00022a00ff0f7b82 */ /* 0x000ea20000000800 */
[-CC-:B---3--:R-:W-:Y:S02]  /*11e0*/  SHF.R.U64 R13, R4, R8.reuse, R5.reuse ;  /* 0x00000008040d7219 */ /* 0x188fe40000001205 */
[----:B------:R-:W-:-:S05]  /*11f0*/  SHF.R.U32.HI R4, RZ, R8, R5 ;  /* 0x00000008ff047219 */ /* 0x000fca0000011605 */
[----:B------:R-:W3:Y:S01]  /*1200*/  LDC R12, c[0x0][0x8f0] ;  /* 0x00023c00ff0c7b82 */ /* 0x000ee20000000800 */
[-CC-:B----4-:R-:W-:Y:S02]  /*1210*/  SHF.R.U64 R23, R13, R11.reuse, R4.reuse ;  /* 0x0000000b0d177219 */ /* 0x190fe40000001204 */
[----:B------:R-:W-:-:S05]  /*1220*/  SHF.R.U32.HI R4, RZ, R11, R4 ;  /* 0x0000000bff047219 */ /* 0x000fca0000011604 */
[----:B------:R-:W4:Y:S01]  /*1230*/  LDC R14, c[0x0][0x8e0] ;  /* 0x00023800ff0e7b82 */ /* 0x000f220000000800 */
[-CC-:B-----5:R-:W-:Y:S02]  /*1240*/  SHF.R.U64 R24, R23, R21.reuse, R4.reuse ;  /* 0x0000001517187219 */ /* 0x1a0fe40000001204 */
[-C--:B------:R-:W-:Y:S02]  /*1250*/  SHF.L.U32 R0, R0, R21.reuse, RZ ;  /* 0x0000001500007219 */ /* 0x080fe400000006ff */
[----:B------:R-:W-:Y:S01]  /*1260*/  SHF.R.U32.HI R5, RZ, R21, R4 ;  /* 0x00000015ff057219 */ /* 0x000fe20000011604 */
[----:B------:R-:W-:Y:S01]  /*1270*/  IMAD.MOV.U32 R4, RZ, RZ, R24 ;  /* 0x000000ffff047224 */ /* 0x000fe200078e0018 */
[----:B------:R-:W-:Y:S01]  /*1280*/  LOP3.LUT R10, RZ, R0, RZ, 0x33, !PT ;  /* 0x00000000ff0a7212 */ /* 0x000fe200078e33ff */
[----:B------:R-:W1:Y:S01]  /*1290*/  LDC R20, c[0x0][0x8b8] ;  /* 0x00022e00ff147b82 */ /* 0x000e620000000800 */
[----:B------:R-:W-:Y:S05]  /*12a0*/  @!P0 BRA `(.L_x_18) ;  /* 0x0000000000288947 */ /* 0x000fea0003800000 */
[----:B------:R-:W5:Y:S02]  /*12b0*/  LDC R9, c[0x0][0x8f4] ;  /* 0x00023d00ff097b82 */ /* 0x000f640000000800 */
[----:B-----5:R-:W-:-:S05]  /*12c0*/  IADD3 R9, P0, R24, R9, RZ ;  /* 0x0000000918097210 */ /* 0x020fca0007f1e0ff */
        /* <DEDUP_REMOVED lines=8> */
.L_x_18:
[----:B---3--:R-:W-:Y:S01]  /*1350*/  SHF.R.U64 R4, R4, R12, R5 ;  /* 0x0000000c04047219 */ /* 0x008fe20000001205 */
[----:B--2---:R-:W-:Y:S01]  /*1360*/  VIADD R6, R15, 0xffffffff ;  /* 0xffffffff0f067836 */ /* 0x004fe20000000000 */
[----:B------:R-:W-:Y:S02]  /*1370*/  SHF.L.U32 R0, R30, R21, RZ ;  /* 0x000000151e007219 */ /* 0x000fe400000006ff */
[----:B------:R-:W-:Y:S01]  /*1380*/  LOP3.LUT R5, R23, R10, RZ, 0xc0, !PT ;  /* 0x0000000a17057212 */ /* 0x000fe200078ec0ff */
[----:B------:R-:W-:Y:S01]  /*1390*/  IMAD.MOV R7, RZ, RZ, -R4 ;  /* 0x000000ffff077224 */ /* 0x000fe200078e0a04 */
[----:B------:R-:W-:Y:S02]  /*13a0*/  SEL R3, R3, R26, !P1 ;  /* 0x0000001a03037207 */ /* 0x000fe40004800000 */
[----:B------:R-:W-:Y:S01]  /*13b0*/  LOP3.LUT R6, R13, R6, RZ, 0xc0, !PT ;  /* 0x000000060d067212 */ /* 0x000fe200078ec0ff */
[----:B------:R-:W-:Y:S01]  /*13c0*/  IMAD R4, R0, R4, R5 ;  /* 0x0000000400047224 */ /* 0x000fe200078e0205 */
[----:B------:R-:W-:Y:S01]  /*13d0*/  R2UR UR47, R25 ;  /* 0x00000000192f72ca */ /* 0x000fe200000e0000 */
[----:B----4-:R-:W-:-:S02]  /*13e0*/  IMAD R0, R7, R14, R24 ;  /* 0x0000000e07007224 */ /* 0x010fc400078e0218 */
[----:B-1----:R-:W-:Y:S01]  /*13f0*/  IMAD R3, R4, R20, R3 ;  /* 0x0000001404037224 */ /* 0x002fe200078e0203 */
[----:B------:R-:W-:Y:S01]  /*1400*/  MOV R4, 0x1 ;  /* 0x0000000100047802 */ /* 0x000fe20000000f00 */
[----:B------:R-:W-:-:S05]  /*1410*/  IMAD R0, R0, R15, R6 ;  /* 0x0000000f00007224 */ /* 0x000fca00078e0206 */
[----:B------:R-:W-:Y:S02]  /*1420*/  SEL R62, R0, R3, !P1 ;  /* 0x00000003003e7207 */ /* 0x000fe40004800000 */
[----:B------:R-:W-:Y:S02]  /*1430*/  SEL R23, R3, R0, !P1 ;  /* 0x0000000003177207 */ /* 0x000fe40004800000 */
[----:B------:R-:W-:-:S07]  /*1440*/  PRMT R0, R4, 0x7610, R0 ;  /* 0x0000761004007816 */ /* 0x000fce0000000000 */
.L_x_16:
[----:B------:R-:W-:-:S08]  /*1450*/  NOP ;  /* 0x0000000000007918 */ /* 0x000fd00000000000 */
[----:B------:R-:W2:Y:S02]  /*1460*/  USETMAXREG.TRY_ALLOC.CTAPOOL UP0, 0xe8 ;  /* 0x000000e8000079c8 */ /* 0x000ea40008000600 */
[----:B--2---:R-:W-:-:S13]  /*1470*/  PLOP3.LUT P0, PT, PT, PT, UP0, 0x80, 0x0 ;  /* 0x000000000000781c */ /* 0x004fda0003f0f008 */
[----:B------:R-:W-:Y:S05]  /*1480*/  @!P0 BRA `(.L_x_16) ;  /* 0xfffffffc00f08947 */ /* 0x000fea000383ffff */
[----:B------:R-:W-:Y:S02]  /*1490*/  ULDC.64 UR4, c[0x0][0x590] ;  /* 0x0001640000047ab9 */ /* 0x000fe40000000a00 */
[----:B------:R-:W-:-:S04]  /*14a0*/  ISETP.NE.U32.AND P0, PT, RZ, UR4, PT ;  /* 0x00000004ff007c0c */ /* 0x000fc8000bf05070 */
[----:B------:R-:W-:-:S13]  /*14b0*/  ISETP.NE.AND.EX P0, PT, RZ, UR5, PT, P0 ;  /* 0x00000005ff007c0c */ /* 0x000fda000bf05300 */
[----:B------:R-:W-:Y:S05]  /*14c0*/  @P0 BRA `(.L_x_19) ;  /* 0x00000000002c0947 */ /* 0x000fea0003800000 */
[----:B------:R-:W-:Y:S02]  /*14d0*/  ULDC.64 UR4, c[0x0][0x588] ;  /* 0x0001620000047ab9 */ /* 0x000fe40000000a00 */
[----:B------:R-:W-:-:S04]  /*14e0*/  ISETP.NE.U32.AND P0, PT, RZ, UR4, PT ;  /* 0x00000004ff007c0c */ /* 0x000fc8000bf05070 */
[----:B------:R-:W-:-:S13]  /*14f0*/  ISETP.NE.AND.EX P0, PT, RZ, UR5, PT, P0 ;  /* 0x00000005ff007c0c */ /* 0x000fda000bf05300 */
[----:B------:R-:W-:Y:S05]  /*1500*/  @!P0 BRA `(.L_x_20) ;  /* 0x0000000000108947 */ /* 0x000fea0003800000 */
[----:B------:R-:W2:Y:S02]  /*1510*/  LDC.64 R4, c[0x0][0x588] ;  /* 0x00016200ff047b82 */ /* 0x000ea40000000a00 */
[----:B--2---:R2:W5:Y:S01]  /*1520*/  LDG.E R59, desc[UR54][R4.64] ;  /* 0x00000036043b7981 */ /* 0x004562000c1e1900 */
[----:B------:R-:W-:Y:S01]  /*1530*/  IMAD.MOV.U32 R58, RZ, RZ, 0x1 ;  /* 0x00000001ff3a7424 */ /* 0x000fe200078e00ff */
[----:B------:R-:W-:Y:S06]  /*1540*/  BRA `(.L_x_19) ;  /* 0x00000000000c7947 */ /* 0x000fec0003800000 */
.L_x_20:
[----:B------:R-:W-:Y:S01]  /*1550*/  ULDC UR4, c[0x0][0x580] ;  /* 0x0001600000047ab9 */ /* 0x000fe20000000800 */
[----:B------:R-:W-:Y:S02]  /*1560*/  IMAD.MOV.U32 R58, RZ, RZ, 0x1 ;  /* 0x00000001ff3a7424 */ /* 0x000fe400078e00ff */
[----:B------:R-:W-:-:S07]  /*1570*/  IMAD.U32 R59, RZ, RZ, UR4 ;  /* 0x00000004ff3b7e24 */ /* 0x000fce000f8e00ff */
.L_x_19:
        /* <DEDUP_REMOVED lines=8> */
[----:B------:R-:W3:Y:S02]  /*1600*/  LDC.64 R60, c[0x0][0x5a8] ;  /* 0x00016a00ff3c7b82 */ /* 0x000ee40000000a00 */
[----:B---3--:R3:W5:Y:S01]  /*1610*/  LDG.E R60, desc[UR54][R60.64] ;  /* 0x000000363c3c7981 */ /* 0x008762000c1e1900 */
[----:B------:R-:W-:Y:S05]  /*1620*/  BRA `(.L_x_21) ;  /* 0x0000000000087947 */ /* 0x000fea0003800000 */
.L_x_22:
[----:B------:R-:W-:Y:S02]  /*1630*/  ULDC UR4, c[0x0][0x5a0] ;  /* 0x0001680000047ab9 */ /* 0x000fe40000000800 */
[----:B------:R-:W-:-:S07]  /*1640*/  MOV R60, UR4 ;  /* 0x00000004003c7c02 */ /* 0x000fce0008000f00 */
.L_x_21:
[----:B------:R-:W-:Y:S01]  /*1650*/  LOP3.LUT P1, RZ, R0, 0xff, RZ, 0xc0, !PT ;  /* 0x000000ff00ff7812 */ /* 0x000fe2000782c0ff */
[----:B------:R-:W-:Y:S01]  /*1660*/  UMOV UR38, URZ ;  /* 0x0000003f00267c82 */ /* 0x000fe20008000000 */
[----:B------:R-:W-:-:S11]  /*1670*/  PLOP3.LUT P0, PT, PT, PT, PT, 0x80, 0x0 ;  /* 0x000000000000781c */ /* 0x000fd60003f0f070 */
[----:B------:R-:W-:Y:S05]  /*1680*/  @!P1 BRA `(.L_x_23) ;  /* 0x0000005800689947 */ /* 0x000fea0003800000 */
[----:B------:R-:W-:Y:S01]  /*1690*/  ULDC UR4, c[0x0][0x28c] ;  /* 0x0000a30000047ab9 */ /* 0x000fe20000000800 */
[----:B------:R-:W-:Y:S01]  /*16a0*/  LOP3.LUT R67, R22, 0x1, RZ, 0xfc, !PT ;  /* 0x0000000116437812 */ /* 0x000fe200078efcff */
[----:B------:R-:W-:Y:S01]  /*16b0*/  UIADD3 UR4, UR4, 0x3f, URZ ;  /* 0x0000003f04047890 */ /* 0x000fe2000fffe03f */
[----:B------:R-:W-:Y:S01]  /*16c0*/  LOP3.LUT R69, R19, 0x1, RZ, 0xfc, !PT ;  /* 0x0000000113457812 */ /* 0x000fe200078efcff */
[----:B------:R-:W-:Y:S01]  /*16d0*/  ULDC.64 UR56, c[0x0][0x198] ;  /* 0x0000660000387ab9 */ /* 0x000fe20000000a00 */
[----:B------:R-:W-:Y:S01]  /*16e0*/  UMOV UR49, 0x1 ;  /* 0x0000000100317882 */ /* 0x000fe20000000000 */
[----:B------:R-:W-:Y:S01]  /*16f0*/  USHF.R.S32.HI UR5, URZ, 0x1f, UR4 ;  /* 0x0000001f3f057899 */ /* 0x000fe20008011404 */
[----:B------:R-:W-:Y:S01]  /*1700*/  UMOV UR39, URZ ;  /* 0x0000003f00277c82 */ /* 0x000fe20008000000 */
[----:B------:R-:W-:Y:S02]  /*1710*/  UMOV UR40, URZ ;  /* 0x0000003f00287c82 */ /* 0x000fe40008000000 */
[----:B------:R-:W-:Y:S01]  /*1720*/  ULEA.HI UR5, UR5, UR4, URZ, 0x6 ;  /* 0x0000000405057291 */ /* 0x000fe2000f8f303f */
[----:B------:R-:W-:Y:S01]  /*1730*/  UMOV UR43, URZ ;  /* 0x0000003f002b7c82 */ /* 0x000fe20008000000 */
[----:B------:R-:W-:-:S02]  /*1740*/  UMOV UR38, URZ ;  /* 0x0000003f00267c82 */ /* 0x000fc40008000000 */
[----:B------:R-:W-:Y:S01]  /*1750*/  USHF.R.S32.HI UR50, URZ, 0x6, UR5 ;  /* 0x000000063f327899 */ /* 0x000fe20008011405 */
[----:B------:R-:W-:-:S11]  /*1760*/  UMOV UR48, URZ ;  /* 0x0000003f00307c82 */ /* 0x000fd60008000000 */
.L_x_173:
[----:B------:R-:W-:Y:S01]  /*1770*/  LOP3.LUT R0, R18, 0x80, RZ, 0xc0, !PT ;  /* 0x0000008012007812 */ /* 0x000fe200078ec0ff */
[----:B------:R-:W4:Y:S01]  /*1780*/  S2UR UR51, SR_CgaCtaId ;  /* 0x00000000003379c3 */ /* 0x000f220000008800 */
[----:B------:R-:W-:Y:S02]  /*1790*/  UMOV UR52, 0x400 ;  /* 0x0000040000347882 */ /* 0x000fe40000000000 */
[----:B------:R-:W-:-:S06]  /*17a0*/  SHF.R.U32.HI R0, RZ, 0x7, R0 ;  /* 0x00000007ff007819 */ /* 0x000fcc0000011600 */
[----:B-1----:R-:W1:Y:S01]  /*17b0*/  SHFL.IDX PT, R0, R0, RZ, 0x1f ;  /* 0x00001fff00007589 */ /* 0x002e6200000e0000 */
[----:B----4-:R-:W-:Y:S01]  /*17c0*/  ULEA UR52, UR51, UR52, 0x18 ;  /* 0x0000003433347291 */ /* 0x010fe2000f8ec03f */
[----:B-1----:R-:W-:-:S13]  /*17d0*/  R2UR UR4, R0 ;  /* 0x00000000000472ca */ /* 0x002fda00000e0000 */
[----:B------:R-:W-:-:S04]  /*17e0*/  ULEA.HI UR5, UR4, UR4, URZ, 0x1 ;  /* 0x0000000404057291 */ /* 0x000fc8000f8f083f */
[----:B------:R-:W-:-:S04]  /*17f0*/  ULOP3.LUT UR5, UR5, 0x7fffe, URZ, 0xc0, !UPT ;  /* 0x0007fffe05057892 */ /* 0x000fc8000f8ec03f */
[----:B------:R-:W-:-:S03]  /*1800*/  UIADD3 UR5, UR4, -UR5, URZ ;  /* 0x8000000504057290 */ /* 0x000fc6000fffe03f */
[----:B------:R-:W-:Y:S01]  /*1810*/  ULDC UR4, c[0x0][0x28c] ;  /* 0x0000a30000047ab9 */ /* 0x000fe20000000800 */
[----:B------:R-:W-:Y:S01]  /*1820*/  ULEA UR5, UR5, UR52, 0xd ;  /* 0x0000003405057291 */ /* 0x000fe2000f8e683f */
[----:B------:R-:W-:-:S03]  /*1830*/  ISETP.LT.AND P0, PT, RZ, UR4, PT ;  /* 0x00000004ff007c0c */ /* 0x000fc6000bf01270 */
[----:B------:R-:W-:-:S04]  /*1840*/  UIADD3 UR5, UR5, 0x6400, URZ ;  /* 0x0000640005057890 */ /* 0x000fc8000fffe03f */
[----:B------:R-:W-:-:S04]  /*1850*/  USHF.R.U32.HI UR5, URZ, 0x4, UR5 ;  /* 0x000000043f057899 */ /* 0x000fc80008011605 */
[----:B------:R-:W-:Y:S02]  /*1860*/  ULOP3.LUT UR44, UR5, 0x3fff, URZ, 0xc0, !UPT ;  /* 0x00003fff052c7892 */ /* 0x000fe4000f8ec03f */
[----:B------:R-:W-:Y:S10]  /*1870*/  @P0 BRA `(.L_x_24) ;  /* 0x0000000000400947 */ /* 0x000ff40003800000 */
[----:B------:R-:W-:Y:S01]  /*1880*/  MOV R0, 0x0 ;  /* 0x0000000000007802 */ /* 0x000fe20000000f00 */
[----:B------:R-:W-:Y:S01]  /*1890*/  ULDC.64 UR4, c[0x4][0x70] ;  /* 0x01001c0000047ab9 */ /* 0x000fe20000000a00 */
[----:B------:R-:W-:Y:S01]  /*18a0*/  ULDC.64 UR6, c[0x4][0x8] ;  /* 0x0100020000067ab9 */ /* 0x000fe20000000a00 */
[----:B--2---:R-:W-:Y:S01]  /*18b0*/  IMAD.U32 R4, RZ, RZ, UR4 ;  /* 0x00000004ff047e24 */ /* 0x004fe2000f8e00ff */
[----:B------:R1:W2:Y:S01]  /*18c0*/  LDC.64 R14, c[0x4][R0] ;  /* 0x01000000000e7b82 */ /* 0x0002a20000000a00 */
[----:B------:R-:W-:Y:S01]  /*18d0*/  IMAD.U32 R5, RZ, RZ, UR5 ;  /* 0x00000005ff057e24 */ /* 0x000fe2000f8e00ff */
[----:B------:R-:W-:Y:S01]  /*18e0*/  ULDC.64 UR4, c[0x4][0x78] ;  /* 0x01001e0000047ab9 */ /* 0x000fe20000000a00 */
[----:B------:R-:W-:Y:S01]  /*18f0*/  IMAD.U32 R10, RZ, RZ, UR6 ;  /* 0x00000006ff0a7e24 */ /* 0x000fe2000f8e00ff */
[----:B------:R-:W-:Y:S01]  /*1900*/  MOV R7, UR5 ;  /* 0x0000000500077c02 */ /* 0x000fe20008000f00 */
[----:B------:R-:W-:Y:S01]  /*1910*/  IMAD.U32 R6, RZ, RZ, UR4 ;  /* 0x00000004ff067e24 */ /* 0x000fe2000f8e00ff */
[----:B------:R-:W-:Y:S01]  /*1920*/  MOV R12, 0x1 ;  /* 0x00000001000c7802 */ /* 0x000fe20000000f00 */
[----:B------:R-:W-:-:S02]  /*1930*/  IMAD.U32 R11, RZ, RZ, UR7 ;  /* 0x00000007ff0b7e24 */ /* 0x000fc4000f8e00ff */
[----:B------:R-:W-:Y:S02]  /*1940*/  IMAD.MOV.U32 R8, RZ, RZ, 0x1e1 ;  /* 0x000001e1ff087424 */ /* 0x000fe400078e00ff */
[----:B-1----:R-:W-:-:S07]  /*1950*/  IMAD.MOV.U32 R13, RZ, RZ, RZ ;  /* 0x000000ffff0d7224 */ /* 0x002fce00078e00ff */
[----:B------:R-:W-:-:S07]  /*1960*/  LEPC R20, `(.L_x_24) ;  /* 0x000000001014794e */ /* 0x000fce0000000000 */
[----:B--23-5:R-:W-:Y:S05]  /*1970*/  CALL.ABS.NOINC R14 ;  /* 0x000000000e007343 */ /* 0x02cfea0003c00000 */
.L_x_24:
[----:B------:R-:W-:-:S13]  /*1980*/  ISETP.NE.AND P0, PT, R67, 0x3, PT ;  /* 0x000000034300780c */ /* 0x000fda0003f05270 */
[----:B------:R-:W-:Y:S05]  /*1990*/  @!P0 BRA `(.L_x_25) ;  /* 0x0000000000048947 */ /* 0x000fea0003800000 */
[----:B------:R-:W-:Y:S01]  /*19a0*/  BPT.TRAP 0x1 ;  /* 0x000000040000795c */ /* 0x000fe20000300000 */
.L_x_25:
[----:B------:R-:W-:Y:S02]  /*19b0*/  IMAD.U32 R3, RZ, RZ, UR43 ;  /* 0x0000002bff037e24 */ /* 0x000fe4000f8e00ff */
[----:B------:R-:W-:-:S03]  /*19c0*/  IMAD.U32 R0, RZ, RZ, UR40 ;  /* 0x00000028ff007e24 */ /* 0x000fc6000f8e00ff */
[----:B------:R-:W-:Y:S02]  /*19d0*/  LEA R3, R3, UR52, 0x3 ;  /* 0x0000003403037c11 */ /* 0x000fe4000f8e18ff */
[----:B------:R-:W-:-:S04]  /*19e0*/  SHF.L.U32 R0, R0, 0x1f, RZ ;  /* 0x0000001f00007819 */ /* 0x000fc800000006ff */
[----:B------:R1:W4:Y:S01]  /*19f0*/  SYNCS.PHASECHK.TRANS64.TRYWAIT P1, [R3+URZ], R0 ;  /* 0x00000000030075a7 */ /* 0x000322000802017f */
[----:B------:R-:W-:Y:S05]  /*1a00*/  @!P0 BRA `(.L_x_26) ;  /* 0x0000000000048947 */ /* 0x000fea0003800000 */
[----:B------:R-:W-:Y:S01]  /*1a10*/  BPT.TRAP 0x1 ;  /* 0x000000040000795c */ /* 0x000fe20000300000 */
.L_x_26:
[----:B----4-:R-:W-:Y:S05]  /*1a20*/  @P1 BRA `(.L_x_27) ;  /* 0x0000000000081947 */ /* 0x010fea0003800000 */
[----:B------:R-:W4:Y:S02]  /*1a30*/  SYNCS.PHASECHK.TRANS64.TRYWAIT P1, [R3+URZ], R0 ;  /* 0x00000000030075a7 */ /* 0x000f24000802017f */
[----:B----4-:R-:W-:Y:S05]  /*1a40*/  @!P1 BRA `(.L_x_28) ;  /* 0x0000008000449947 */ /* 0x010fea0003800000 */
.L_x_27:
[----:B------:R-:W-:-:S04]  /*1a50*/  UISETP.LT.AND UP0, UPT, UR50, 0x1, UPT ;  /* 0x000000013200788c */ /* 0x000fc8000bf01270 */
[----:B------:R-:W-:-:S06]  /*1a60*/  USEL UR4, UR50, 0x1, UP0 ;  /* 0x0000000132047887 */ /* 0x000fcc0008000000 */
[----:B-1--4-:R-:W-:Y:S01]  /*1a70*/  MOV R0, UR4 ;  /* 0x0000000400007c02 */ /* 0x012fe20008000f00 */
[----:B------:R-:W-:Y:S05]  /*1a80*/  WARPSYNC.ALL ;  /* 0x0000000000007948 */ /* 0x000fea0003800000 */
[----:B------:R-:W-:-:S04]  /*1a90*/  IADD3 R0, -R0, UR50, RZ ;  /* 0x0000003200007c10 */ /* 0x000fc8000fffe1ff */
[----:B------:R-:W-:Y:S01]  /*1aa0*/  ISETP.GE.AND P1, PT, R0, 0x1, PT ;  /* 0x000000010000780c */ /* 0x000fe20003f26270 */
[----:B------:R-:W-:Y:S01]  /*1ab0*/  UIADD3 UR4, UR52, 0x26400, URZ ;  /* 0x0002640034047890 */ /* 0x000fe2000fffe03f */
[----:B------:R-:W-:Y:S01]  /*1ac0*/  WARPGROUP.ARRIVE ;  /* 0x00000000000079c5 */ /* 0x000fe20000000000 */
[----:B------:R-:W-:Y:S02]  /*1ad0*/  ULOP3.LUT UR8, UR44, 0x10000, URZ, 0xfc, !UPT ;  /* 0x000100002c087892 */ /* 0x000fe4000f8efc3f */
[----:B------:R-:W-:Y:S02]  /*1ae0*/  USHF.R.U32.HI UR4, URZ, 0x4, UR4 ;  /* 0x000000043f047899 */ /* 0x000fe40008011604 */
[----:B------:R-:W-:Y:S02]  /*1af0*/  ULEA UR10, UR43, UR8, 0xa ;  /* 0x000000082b0a7291 */ /* 0x000fe4000f8e503f */
[----:B------:R-:W-:Y:S01]  /*1b00*/  ULOP3.LUT UR4, UR4, 0x3fff, URZ, 0xc0, !UPT ;  /* 0x00003fff04047892 */ /* 0x000fe2000f8ec03f */
[----:B------:R-:W-:Y:S01]  /*1b10*/  UMOV UR5, 0x40000040 ;  /* 0x4000004000057882 */ /* 0x000fe20000000000 */
[----:B------:R-:W-:-:S02]  /*1b20*/  UMOV UR7, 0x40000040 ;  /* 0x4000004000077882 */ /* 0x000fc40000000000 */
[----:B------:R-:W-:-:S03]  /*1b30*/  ULOP3.LUT UR9, UR4, 0x10000, URZ, 0xfc, !UPT ;  /* 0x0001000004097892 */ /* 0x000fc6000f8efc3f */
[----:B------:R-:W-:Y:S01]  /*1b40*/  UMOV UR4, UR10 ;  /* 0x0000000a00047c82 */ /* 0x000fe20008000000 */
[----:B------:R-:W-:-:S07]  /*1b50*/  ULEA UR11, UR43, UR9, 0x9 ;  /* 0x000000092b0b7291 */ /* 0x000fce000f8e483f */
[----:B------:R-:W-:Y:S02]  /*1b60*/  UMOV UR6, UR11 ;  /* 0x0000000b00067c82 */ /* 0x000fe40008000000 */
[----:B------:R-:W-:Y:S01]  /*1b70*/  HGMMA.64x64x16.F32.BF16 R24, gdesc[UR4], RZ, !UPT, gsb0 ;  /* 0x00e00000041879f0 */ /* 0x000fe2000c0018ff */
[----:B------:R-:W-:Y:S02]  /*1b80*/  UIADD3 UR4, UR10, 0x2, URZ ;  /* 0x000000020a047890 */ /* 0x000fe4000fffe03f */
[----:B------:R-:W-:Y:S01]  /*1b90*/  UIADD3 UR6, UR11, 0x2, URZ ;  /* 0x000000020b067890 */ /* 0x000fe2000fffe03f */
[----:B------:R-:W-:Y:S01]  /*1ba0*/  UMOV UR5, 0x40000040 ;  /* 0x4000004000057882 */ /* 0x000fe20000000000 */
[----:B------:R-:W-:Y:S01]  /*1bb0*/  UMOV UR7, 0x40000040 ;  /* 0x4000004000077882 */ /* 0x000fe20000000000 */
[----:B------:R-:W-:Y:S02]  /*1bc0*/  WARPGROUP.DEPBAR.LE gsb0, 0x0 ;  /* 0x00008000000079c5 */ /* 0x000fe40000010000 */
[----:B------:R-:W-:-:S06]  /*1bd0*/  WARPGROUP.ARRIVE ;  /* 0x00000000000079c5 */ /* 0x000fcc0000000000 */
[----:B------:R-:W-:Y:S01]  /*1be0*/  HGMMA.64x64x16.F32.BF16 R24, gdesc[UR4], R24, gsb0 ;  /* 0x00e00000041879f0 */ /* 0x000fe20008001818 */
        /* <DEDUP_REMOVED lines=13> */
[----:B------:R-:W-:Y:S03]  /*1cc0*/  HGMMA.64x64x16.F32.BF16 R24, gdesc[UR4], R24, gsb0 ;  /* 0x00e00000041879f0 */ /* 0x000fe60008001818 */
[----:B------:R-:W-:Y:S02]  /*1cd0*/  WARPGROUP.DEPBAR.LE gsb0, 0x0 ;  /* 0x00008000000079c5 */ /* 0x000fe40000010000 */
[----:B------:R-:W-:Y:S05]  /*1ce0*/  @!P1 BRA `(.L_x_29) ;  /* 0x0000000400109947 */ /* 0x000fea0003800000 */
[----:B------:R-:W-:Y:S02]  /*1cf0*/  UIADD3 UR4, UR43, 0x1, URZ ;  /* 0x000000012b047890 */ /* 0x000fe4000fffe03f */
[----:B------:R-:W-:Y:S02]  /*1d00*/  IMAD.U32 R3, RZ, RZ, UR43 ;  /* 0x0000002bff037e24 */ /* 0x000fe4000f8e00ff */
[----:B------:R-:W-:-:S04]  /*1d10*/  UISETP.NE.AND UP0, UPT, UR4, 0x8, UPT ;  /* 0x000000080400788c */ /* 0x000fc8000bf05270 */
[----:B------:R-:W-:Y:S02]  /*1d20*/  USEL UR5, URZ, 0x1, UP0 ;  /* 0x000000013f057887 */ /* 0x000fe40008000000 */
[----:B------:R-:W-:Y:S02]  /*1d30*/  USEL UR10, UR4, URZ, UP0 ;  /* 0x0000003f040a7287 */ /* 0x000fe40008000000 */
[----:B------:R-:W-:-:S06]  /*1d40*/  ULOP3.LUT UR5, UR40, UR5, URZ, 0x3c, !UPT ;  /* 0x0000000528057292 */ /* 0x000fcc000f8e3c3f */
[----:B------:R-:W-:-:S07]  /*1d50*/  IMAD.U32 R6, RZ, RZ, UR5 ;  /* 0x00000005ff067e24 */ /* 0x000fce000f8e00ff */
.L_x_36:
[----:B------:R-:W-:Y:S05]  /*1d60*/  @!P0 BRA `(.L_x_30) ;  /* 0x0000000000048947 */ /* 0x000fea0003800000 */
[----:B------:R-:W-:Y:S01]  /*1d70*/  BPT.TRAP 0x1 ;  /* 0x000000040000795c */ /* 0x000fe20000300000 */
.L_x_30:
[----:B------:R-:W-:Y:S01]  /*1d80*/  ULEA UR4, UR10, UR52, 0x3 ;  /* 0x000000340a047291 */ /* 0x000fe2000f8e183f */
[----:B--2---:R-:W-:-:S08]  /*1d90*/  SHF.L.U32 R4, R6, 0x1f, RZ ;  /* 0x0000001f06047819 */ /* 0x004fd000000006ff */
[----:B------:R1:W2:Y:S01]  /*1da0*/  SYNCS.PHASECHK.TRANS64.TRYWAIT P1, [UR4], R4 ;  /* 0x00000004ff0075a7 */ /* 0x0002a20008020144 */
[----:B------:R-:W-:Y:S05]  /*1db0*/  @!P0 BRA `(.L_x_31) ;  /* 0x0000000000048947 */ /* 0x000fea0003800000 */
[----:B------:R-:W-:Y:S01]  /*1dc0*/  BPT.TRAP 0x1 ;  /* 0x000000040000795c */ /* 0x000fe20000300000 */
.L_x_31:
[----:B--2---:R-:W-:Y:S05]  /*1dd0*/  @P1 BRA `(.L_x_32) ;  /* 0x0000000000081947 */ /* 0x004fea0003800000 */
[----:B------:R-:W2:Y:S02]  /*1de0*/  SYNCS.PHASECHK.TRANS64.TRYWAIT P1, [UR4], R4 ;  /* 0x00000004ff0075a7 */ /* 0x000ea40008020144 */
[----:B--2---:R-:W-:Y:S05]  /*1df0*/  @!P1 BRA `(.L_x_33) ;  /* 0x0000007c006c9947 */ /* 0x004fea0003800000 */
.L_x_32:
[----:B------:R-:W-:Y:S01]  /*1e00*/  ULEA UR11, UR10, UR8, 0xa ;  /* 0x000000080a0b7291 */ /* 0x000fe2000f8e503f */
[----:B------:R-:W-:Y:S01]  /*1e10*/  WARPGROUP.ARRIVE ;  /* 0x00000000000079c5 */ /* 0x000fe20000000000 */
[----:B------:R-:W-:Y:S01]  /*1e20*/  ULEA UR12, UR10, UR9, 0x9 ;  /* 0x000000090a0c7291 */ /* 0x000fe2000f8e483f */
[----:B------:R-:W-:Y:S01]  /*1e30*/  UMOV UR5, 0x40000040 ;  /* 0x4000004000057882 */ /* 0x000fe20000000000 */
[----:B------:R-:W-:-:S03]  /*1e40*/  UMOV UR7, 0x40000040 ;  /* 0x4000004000077882 */ /* 0x000fc60000000000 */
[----:B------:R-:W-:Y:S02]  /*1e50*/  UMOV UR4, UR11 ;  /* 0x0000000b00047c82 */ /* 0x000fe40008000000 */
[----:B------:R-:W-:Y:S02]  /*1e60*/  UMOV UR6, UR12 ;  /* 0x0000000c00067c82 */ /* 0x000fe40008000000 */
[----:B------:R-:W-:Y:S01]  /*1e70*/  HGMMA.64x64x16.F32.BF16 R24, gdesc[UR4], R24, gsb0 ;  /* 0x00e00000041879f0 */ /* 0x000fe20008001818 */
[----:B------:R-:W-:Y:S02]  /*1e80*/  UIADD3 UR4, UR11, 0x2, URZ ;  /* 0x000000020b047890 */ /* 0x000fe4000fffe03f */
[----:B------:R-:W-:Y:S01]  /*1e90*/  UIADD3 UR6, UR12, 0x2, URZ ;  /* 0x000000020c067890 */ /* 0x000fe2000fffe03f */
[----:B------:R-:W-:Y:S01]  /*1ea0*/  UMOV UR5, 0x40000040 ;  /* 0x4000004000057882 */ /* 0x000fe20000000000 */
[----:B------:R-:W-:Y:S01]  /*1eb0*/  UMOV UR7, 0x40000040 ;  /* 0x4000004000077882 */ /* 0x000fe20000000000 */
[----:B------:R-:W-:-:S02]  /*1ec0*/  WARPGROUP.DEPBAR.LE gsb0, 0x0 ;  /* 0x00008000000079c5 */ /* 0x000fc40000010000 */
        /* <DEDUP_REMOVED lines=18> */
[----:B------:R-:W-:Y:S01]  /*1ff0*/  BPT.TRAP 0x1 ;  /* 0x000000040000795c */ /* 0x000fe20000300000 */
.L_x_34:
[----:B------:R-:W-:-:S13]  /*2000*/  ISETP.NE.AND P1, PT, R57, RZ, PT ;  /* 0x000000ff3900720c */ /* 0x000fda0003f25270 */
[----:B-12---:R-:W-:-:S05]  /*2010*/  @P1 LEA R4, R3, UR52, 0x3 ;  /* 0x0000003403041c11 */ /* 0x006fca000f8e18ff */
[----:B------:R-:W-:-:S05]  /*2020*/  @P1 VIADD R5, R4, 0x40 ;  /* 0x0000004004051836 */ /* 0x000fca0000000000 */
[----:B------:R-:W-:-:S04]  /*2030*/  @P1 PRMT R5, R56, 0x654, R5 ;  /* 0x0000065438051816 */ /* 0x000fc80000000005 */
[----:B------:R1:W-:Y:S01]  /*2040*/  @P1 SYNCS.ARRIVE.TRANS64.RED.A1T0 RZ, [R5+URZ], RZ ;  /* 0x000000ff05ff19a7 */ /* 0x0003e2000810043f */
[----:B------:R-:W-:-:S13]  /*2050*/  ISETP.GT.U32.AND P1, PT, R22, 0x1, PT ;  /* 0x000000011600780c */ /* 0x000fda0003f24070 */
[----:B-1----:R-:W-:Y:S05]  /*2060*/  @P1 BRA `(.L_x_35) ;  /* 0x0000000000041947 */ /* 0x002fea0003800000 */
[----:B------:R-:W-:Y:S01]  /*2070*/  BPT.TRAP 0x1 ;  /* 0x000000040000795c */ /* 0x000fe20000300000 */
.L_x_35:
[----:B------:R-:W-:Y:S01]  /*2080*/  UIADD3 UR10, UR10, 0x1, URZ ;  /* 0x000000010a0a7890 */ /* 0x000fe2000fffe03f */
[C---:B------:R-:W-:Y:S01]  /*2090*/  ISETP.GT.AND P2, PT, R0.reuse, 0x1, PT ;  /* 0x000000010000780c */ /* 0x040fe20003f44270 */
[----:B------:R-:W-:Y:S01]  /*20a0*/  VIADD R0, R0, 0xffffffff ;  /* 0xffffffff00007836 */ /* 0x000fe20000000000 */
[----:B------:R-:W-:Y:S01]  /*20b0*/  IADD3 R3, R3, 0x1, RZ ;  /* 0x0000000103037810 */ /* 0x000fe20007ffe0ff */
[----:B------:R-:W-:-:S03]  /*20c0*/  UISETP.NE.AND UP0, UPT, UR10, 0x8, UPT ;  /* 0x000000080a00788c */ /* 0x000fc6000bf05270 */
[C---:B------:R-:W-:Y:S01]  /*20d0*/  ISETP.NE.AND P1, PT, R3.reuse, 0x8, PT ;  /* 0x000000080300780c */ /* 0x040fe20003f25270 */
[----:B------:R-:W-:Y:S02]  /*20e0*/  USEL UR4, URZ, 0x1, UP0 ;  /* 0x000000013f047887 */ /* 0x000fe40008000000 */
[----:B------:R-:W-:Y:S01]  /*20f0*/  USEL UR10, UR10, URZ, UP0 ;  /* 0x0000003f0a0a7287 */ /* 0x000fe20008000000 */
[----:B------:R-:W-:-:S03]  /*2100*/  SEL R3, R3, RZ, P1 ;  /* 0x000000ff03037207 */ /* 0x000fc60000800000 */
[----:B------:R-:W-:Y:S01]  /*2110*/  LOP3.LUT R6, R6, UR4, RZ, 0x3c, !PT ;  /* 0x0000000406067c12 */ /* 0x000fe2000f8e3cff */
[----:B------:R-:W-:Y:S07]  /*2120*/  @P2 BRA `(.L_x_36) ;  /* 0xfffffffc000c2947 */ /* 0x000fee000383ffff */
.L_x_29:
[----:B------:R-:W1:Y:S02]  /*2130*/  LDC R0, c[0x0][0x28c] ;  /* 0x0000a300ff007b82 */ /* 0x000e640000000800 */
[----:B-1----:R-:W-:-:S13]  /*2140*/  ISETP.GE.AND P1, PT, R0, 0x1, PT ;  /* 0x000000010000780c */ /* 0x002fda0003f26270 */
[----:B------:R-:W-:Y:S05]  /*2150*/  @!P1 BRA `(.L_x_37) ;  /* 0x0000000000449947 */ /* 0x000fea0003800000 */
[----:B------:R-:W-:Y:S05]  /*2160*/  @!P0 BRA `(.L_x_38) ;  /* 0x0000000000048947 */ /* 0x000fea0003800000 */
[----:B------:R-:W-:Y:S01]  /*2170*/  BPT.TRAP 0x1 ;  /* 0x000000040000795c */ /* 0x000fe20000300000 */
.L_x_38:
[----:B------:R-:W-:Y:S01]  /*2180*/  ISETP.NE.AND P0, PT, R57, RZ, PT ;  /* 0x000000ff3900720c */ /* 0x000fe20003f05270 */
[----:B------:R-:W-:Y:S01]  /*2190*/  UISETP.LT.AND UP1, UPT, UR50, 0x1, UPT ;  /* 0x000000013200788c */ /* 0x000fe2000bf21270 */
[----:B------:R-:W-:-:S11]  /*21a0*/  MOV R3, UR52 ;  /* 0x0000003400037c02 */ /* 0x000fd60008000f00 */
[----:B------:R-:W-:-:S05]  /*21b0*/  VOTEU.ANY UP0, P0 ;  /* 0x00000000003f7886 */ /* 0x000fca0000000100 */
[----:B------:R-:W-:-:S04]  /*21c0*/  @UP0 USEL UR4, UR50, 0x1, UP1 ;  /* 0x0000000132040887 */ /* 0x000fc80008800000 */
[----:B------:R-:W-:-:S06]  /*21d0*/  @UP0 UIADD3 UR4, UR43, UR50, -UR4 ;  /* 0x000000322b040290 */ /* 0x000fcc000fffe804 */
[----:B------:R-:W-:-:S04]  /*21e0*/  IMAD.U32 R0, RZ, RZ, UR4 ;  /* 0x00000004ff007e24 */ /* 0x000fc8000f8e00ff */
[----:B------:R-:W-:-:S05]  /*21f0*/  @P0 IMAD.SHL.U32 R0, R0, 0x8, RZ ;  /* 0x0000000800000824 */ /* 0x000fca00078e00ff */
[----:B------:R-:W-:-:S04]  /*2200*/  @P0 LOP3.LUT R0, R0, 0x38, RZ, 0xc0, !PT ;  /* 0x0000003800000812 */ /* 0x000fc800078ec0ff */
[----:B------:R-:W-:-:S04]  /*2210*/  @P0 IADD3 R3, R3, 0x40, R0 ;  /* 0x0000004003030810 */ /* 0x000fc80007ffe000 */
[----:B------:R-:W-:-:S04]  /*2220*/  @P0 PRMT R3, R56, 0x654, R3 ;  /* 0x0000065438030816 */ /* 0x000fc80000000003 */
[----:B------:R1:W-:Y:S01]  /*2230*/  @P0 SYNCS.ARRIVE.TRANS64.RED.A1T0 RZ, [R3+URZ], RZ ;  /* 0x000000ff03ff09a7 */ /* 0x0003e2000810043f */
[----:B------:R-:W-:-:S13]  /*2240*/  ISETP.GT.U32.AND P0, PT, R22, 0x1, PT ;  /* 0x000000011600780c */ /* 0x000fda0003f04070 */
[----:B-1----:R-:W-:Y:S05]  /*2250*/  @P0 BRA `(.L_x_37) ;  /* 0x0000000000040947 */ /* 0x002fea0003800000 */
[----:B------:R-:W-:Y:S01]  /*2260*/  BPT.TRAP 0x1 ;  /* 0x000000040000795c */ /* 0x000fe20000300000 */
.L_x_37:
[----:B------:R-:W-:Y:S01]  /*2270*/  UIADD3 UR4, UR52, 0x200, URZ ;  /* 0x0000020034047890 */ /* 0x000fe2000fffe03f */
[----:B------:R-:W-:Y:S02]  /*2280*/  R2UR UR46, R23 ;  /* 0x00000000172e72ca */ /* 0x000fe400000e0000 */
[----:B------:R-:W-:Y:S01]  /*2290*/  R2UR UR45, R62 ;  /* 0x000000003e2d72ca */ /* 0x000fe200000e0000 */
[----:B------:R-:W-:-:S06]  /*22a0*/  ULOP3.LUT UP0, URZ, UR4, 0x1bf, URZ, 0xc0, !UPT ;  /* 0x000001bf043f7892 */ /* 0x000fcc000f80c03f */
[----:B------:R-:W-:-:S04]  /*22b0*/  PLOP3.LUT P0, PT, PT, PT, UP0, 0x80, 0x0 ;  /* 0x000000000000781c */ /* 0x000fc80003f0f008 */
[----:B------:R-:W-:Y:S02]  /*22c0*/  USHF.L.U32 UR46, UR46, 0x7, URZ ;  /* 0x000000072e2e7899 */ /* 0x000fe4000800063f */
[----:B------:R-:W-:-:S07]  /*22d0*/  USHF.L.U32 UR45, UR45, 0x6, URZ ;  /* 0x000000062d2d7899 */ /* 0x000fce000800063f */
[----:B------:R-:W-:Y:S05]  /*22e0*/  @!P0 BRA `(.L_x_39) ;  /* 0x00000000007c8947 */ /* 0x000fea0003800000 */
        /* <DEDUP_REMOVED lines=16> */
.L_x_40:
[----:B------:R1:W2:Y:S01]  /*23f0*/  LDC.64 R14, c[0x4][R23] ;  /* 0x01000000170e7b82 */ /* 0x0002a20000000a00 */
[----:B------:R-:W-:Y:S01]  /*2400*/  ULDC.64 UR4, c[0x4][0x80] ;  /* 0x0100200000047ab9 */ /* 0x000fe20000000a00 */
[----:B------:R-:W-:Y:S01]  /*2410*/  ULDC.64 UR6, c[0x4][0x10] ;  /* 0x0100040000067ab9 */ /* 0x000fe20000000a00 */
[----:B------:R-:W-:Y:S01]  /*2420*/  IMAD.U32 R4, RZ, RZ, UR4 ;  /* 0x00000004ff047e24 */ /* 0x000fe2000f8e00ff */
[----:B------:R-:W-:Y:S01]  /*2430*/  MOV R8, 0x70 ;  /* 0x0000007000087802 */ /* 0x000fe20000000f00 */
[----:B------:R-:W-:Y:S01]  /*2440*/  IMAD.U32 R5, RZ, RZ, UR5 ;  /* 0x00000005ff057e24 */ /* 0x000fe2000f8e00ff */
[----:B------:R-:W-:Y:S01]  /*2450*/  ULDC.64 UR4, c[0x4][0x88] ;  /* 0x0100220000047ab9 */ /* 0x000fe20000000a00 */
[----:B------:R-:W-:Y:S01]  /*2460*/  IMAD.U32 R10, RZ, RZ, UR6 ;  /* 0x00000006ff0a7e24 */ /* 0x000fe2000f8e00ff */
[----:B------:R-:W-:Y:S01]  /*2470*/  MOV R6, UR4 ;  /* 0x0000000400067c02 */ /* 0x000fe20008000f00 */
[----:B------:R-:W-:Y:S02]  /*2480*/  IMAD.U32 R7, RZ, RZ, UR5 ;  /* 0x00000005ff077e24 */ /* 0x000fe4000f8e00ff */
[----:B------:R-:W-:-:S02]  /*2490*/  IMAD.U32 R11, RZ, RZ, UR7 ;  /* 0x00000007ff0b7e24 */ /* 0x000fc4000f8e00ff */
[----:B------:R-:W-:Y:S02]  /*24a0*/  IMAD.MOV.U32 R12, RZ, RZ, 0x1 ;  /* 0x00000001ff0c7424 */ /* 0x000fe400078e00ff */
[----:B-1----:R-:W-:-:S07]  /*24b0*/  IMAD.MOV.U32 R13, RZ, RZ, RZ ;  /* 0x000000ffff0d7224 */ /* 0x002fce00078e00ff */
[----:B------:R-:W-:-:S07]  /*24c0*/  LEPC R20, `(.L_x_39) ;  /* 0x000000001014794e */ /* 0x000fce0000000000 */
[----:B--2---:R-:W-:Y:S05]  /*24d0*/  CALL.ABS.NOINC R14 ;  /* 0x000000000e007343 */ /* 0x004fea0003c00000 */
.L_x_39:
[----:B------:R-:W1:Y:S02]  /*24e0*/  LDC.64 R6, c[0x0][0x590] ;  /* 0x00016400ff067b82 */ /* 0x000e640000000a00 */
[----:B-1----:R-:W-:-:S04]  /*24f0*/  ISETP.NE.U32.AND P2, PT, R6, RZ, PT ;  /* 0x000000ff0600720c */ /* 0x002fc80003f45070 */
[----:B------:R-:W-:-:S13]  /*2500*/  ISETP.NE.AND.EX P2, PT, R7, RZ, PT, P2 ;  /* 0x000000ff0700720c */ /* 0x000fda0003f45320 */
[----:B------:R-:W-:Y:S05]  /*2510*/  @!P2 BRA `(.L_x_41) ;  /* 0x000000000034a947 */ /* 0x000fea0003800000 */
[----:B------:R-:W-:Y:S02]  /*2520*/  ULDC.64 UR4, c[0x0][0x588] ;  /* 0x0001620000047ab9 */ /* 0x000fe40000000a00 */
[----:B------:R-:W-:-:S04]  /*2530*/  ISETP.NE.U32.AND P0, PT, RZ, UR4, PT ;  /* 0x00000004ff007c0c */ /* 0x000fc8000bf05070 */
[----:B------:R-:W-:-:S13]  /*2540*/  ISETP.NE.AND.EX P0, PT, RZ, UR5, PT, P0 ;  /* 0x00000005ff007c0c */ /* 0x000fda000bf05300 */
[----:B------:R-:W-:Y:S05]  /*2550*/  @!P0 BRA `(.L_x_42) ;  /* 0x0000000000188947 */ /* 0x000fea0003800000 */
[----:B--2---:R-:W1:Y:S01]  /*2560*/  LDC.64 R4, c[0x0][0x588] ;  /* 0x00016200ff047b82 */ /* 0x004e620000000a00 */
[----:B------:R-:W-:-:S04]  /*2570*/  IMAD R3, R6, UR47, RZ ;  /* 0x0000002f06037c24 */ /* 0x000fc8000f8e02ff */
[----:B-1----:R-:W-:-:S05]  /*2580*/  IMAD.WIDE R4, R3, 0x4, R4 ;  /* 0x0000000403047825 */ /* 0x002fca00078e0204 */
[----:B-----5:R1:W5:Y:S01]  /*2590*/  LDG.E R59, desc[UR54][R4.64] ;  /* 0x00000036043b7981 */ /* 0x020362000c1e1900 */
[----:B------:R-:W-:Y:S01]  /*25a0*/  IMAD.MOV.U32 R58, RZ, RZ, 0x1 ;  /* 0x00000001ff3a7424 */ /* 0x000fe200078e00ff */
[----:B------:R-:W-:Y:S06]  /*25b0*/  BRA `(.L_x_41) ;  /* 0x00000000000c7947 */ /* 0x000fec0003800000 */
.L_x_42:
[----:B------:R-:W-:Y:S01]  /*25c0*/  ULDC UR4, c[0x0][0x580] ;  /* 0x0001600000047ab9 */ /* 0x000fe20000000800 */
[----:B------:R-:W-:Y:S01]  /*25d0*/  MOV R58, 0x1 ;  /* 0x00000001003a7802 */ /* 0x000fe20000000f00 */
[----:B-----5:R-:W-:-:S07]  /*25e0*/  IMAD.U32 R59, RZ, RZ, UR4 ;  /* 0x00000004ff3b7e24 */ /* 0x020fce000f8e00ff */
.L_x_41:
[----:B-12---:R-:W1:Y:S02]  /*25f0*/  LDC.64 R4, c[0x0][0x5b0] ;  /* 0x00016c00ff047b82 */ /* 0x006e640000000a00 */
[----:B-1----:R-:W-:-:S04]  /*2600*/  ISETP.NE.U32.AND P0, PT, R4, RZ, PT ;  /* 0x000000ff0400720c */ /* 0x002fc80003f05070 */
[----:B------:R-:W-:-:S13]  /*2610*/  ISETP.NE.AND.EX P0, PT, R5, RZ, PT, P0 ;  /* 0x000000ff0500720c */ /* 0x000fda0003f05300 */
[----:B------:R-:W-:Y:S05]  /*2620*/  @!P0 BRA `(.L_x_43) ;  /* 0x00000000002c8947 */ /* 0x000fea0003800000 */
[----:B------:R-:W-:Y:S02]  /*2630*/  ULDC.64 UR4, c[0x0][0x5a8] ;  /* 0x00016a0000047ab9 */ /* 0x000fe40000000a00 */
[----:B------:R-:W-:-:S04]  /*2640*/  ISETP.NE.U32.AND P0, PT, RZ, UR4, PT ;  /* 0x00000004ff007c0c */ /* 0x000fc8000bf05070 */
[----:B------:R-:W-:-:S13]  /*2650*/  ISETP.NE.AND.EX P0, PT, RZ, UR5, PT, P0 ;  /* 0x00000005ff007c0c */ /* 0x000fda000bf05300 */
[----:B------:R-:W-:Y:S05]  /*2660*/  @!P0 BRA `(.L_x_44) ;  /* 0x0000000000148947 */ /* 0x000fea0003800000 */
[----:B---3-5:R-:W1:Y:S01]  /*2670*/  LDC.64 R60, c[0x0][0x5a8] ;  /* 0x00016a00ff3c7b82 */ /* 0x028e620000000a00 */
[----:B------:R-:W-:-:S04]  /*2680*/  IMAD R3, R4, UR47, RZ ;  /* 0x0000002f04037c24 */ /* 0x000fc8000f8e02ff */
[----:B-1----:R-:W-:-:S06]  /*2690*/  IMAD.WIDE R60, R3, 0x4, R60 ;  /* 0x00000004033c7825 */ /* 0x002fcc00078e023c */
[----:B------:R1:W5:Y:S01]  /*26a0*/  LDG.E R60, desc[UR54][R60.64] ;  /* 0x000000363c3c7981 */ /* 0x000362000c1e1900 */
[----:B------:R-:W-:Y:S05]  /*26b0*/  BRA `(.L_x_43) ;  /* 0x0000000000087947 */ /* 0x000fea0003800000 */
.L_x_44:
[----:B------:R-:W-:Y:S02]  /*26c0*/  ULDC UR4, c[0x0][0x5a0] ;  /* 0x0001680000047ab9 */ /* 0x000fe40000000800 */
[----:B-----5:R-:W-:-:S07]  /*26d0*/  IMAD.U32 R60, RZ, RZ, UR4 ;  /* 0x00000004ff3c7e24 */ /* 0x020fce000f8e00ff */
.L_x_43:
[----:B------:R-:W-:Y:S01]  /*26e0*/  ULDC.64 UR4, c[0x0][0x588] ;  /* 0x0001620000047ab9 */ /* 0x000fe20000000a00 */
[----:B------:R-:W-:Y:S01]  /*26f0*/  ISETP.NE.U32.AND P3, PT, R6, RZ, PT ;  /* 0x000000ff0600720c */ /* 0x000fe20003f65070 */
[----:B------:R-:W-:Y:S02]  /*2700*/  UISETP.NE.U32.AND UP0, UPT, UR4, URZ, UPT ;  /* 0x0000003f0400728c */ /* 0x000fe4000bf05070 */
[----:B------:R-:W-:Y:S02]  /*2710*/  ISETP.NE.U32.AND P4, PT, RZ, UR4, PT ;  /* 0x00000004ff007c0c */ /* 0x000fe4000bf85070 */
[----:B------:R-:W-:Y:S01]  /*2720*/  ISETP.NE.AND.EX P3, PT, R7, RZ, PT, P3 ;  /* 0x000000ff0700720c */ /* 0x000fe20003f65330 */
[----:B------:R-:W-:Y:S02]  /*2730*/  UISETP.NE.AND.EX UP0, UPT, UR5, URZ, UPT, UP0 ;  /* 0x0000003f0500728c */ /* 0x000fe4000bf05300 */
[----:B------:R-:W-:Y:S02]  /*2740*/  ISETP.NE.AND.EX P4, PT, RZ, UR5, PT, P4 ;  /* 0x00000005ff007c0c */ /* 0x000fe4000bf85340 */
[----:B------:R-:W-:-:S02]  /*2750*/  PLOP3.LUT P0, PT, PT, PT, PT, 0x8, 0x0 ;  /* 0x000000000000781c */ /* 0x000fc40003f0e170 */
[----:B------:R-:W-:-:S04]  /*2760*/  PLOP3.LUT P1, PT, PT, PT, UP0, 0x80, 0x0 ;  /* 0x000000000000781c */ /* 0x000fc80003f2f008 */
[----:B------:R-:W-:-:S05]  /*2770*/  PLOP3.LUT P1, PT, P1, PT, PT, 0x8, 0x0 ;  /* 0x000000000000781c */ /* 0x000fca0000f2e170 */
[----:B------:R-:W-:Y:S08]  /*2780*/  @P4 BRA P3, `(.L_x_45) ;  /* 0x0000000000244947 */ /* 0x000ff00001800000 */
[----:B------:R-:W-:Y:S04]  /*2790*/  BSSY B0, `(.L_x_45) ;  /* 0x0000008000007945 */ /* 0x000fe80003800000 */
[----:B------:R-:W-:Y:S05]  /*27a0*/  @!P2 BRA `(.L_x_46) ;  /* 0x000000000014a947 */ /* 0x000fea0003800000 */
[----:B------:R-:W-:Y:S02]  /*27b0*/  LOP3.LUT P3, RZ, R58, 0xff, RZ, 0xc0, !PT ;  /* 0x000000ff3aff7812 */ /* 0x000fe4000786c0ff */
[----:B------:R-:W-:-:S11]  /*27c0*/  PLOP3.LUT P0, PT, P1, PT, PT, 0x80, 0x0 ;  /* 0x000000000000781c */ /* 0x000fd60000f0f070 */
[----:B------:R-:W-:Y:S05]  /*27d0*/  @!P3 BRA `(.L_x_47) ;  /* 0x00000000000cb947 */ /* 0x000fea0003800000 */
[----:B-----5:R-:W-:Y:S01]  /*27e0*/  FSETP.EQ.AND P0, PT, R59, RZ, PT ;  /* 0x000000ff3b00720b */ /* 0x020fe20003f02000 */
[----:B------:R-:W-:-:S12]  /*27f0*/  BRA `(.L_x_47) ;  /* 0x0000000000047947 */ /* 0x000fd80003800000 */
.L_x_46:
[----:B-----5:R-:W-:-:S13]  /*2800*/  FSETP.EQ.AND P0, PT, R59, RZ, PT ;  /* 0x000000ff3b00720b */ /* 0x020fda0003f02000 */
.L_x_47:
[----:B------:R-:W-:Y:S05]  /*2810*/  BSYNC B0 ;  /* 0x0000000000007941 */ /* 0x000fea0003800000 */
.L_x_45:
[----:B------:R-:W-:Y:S04]  /*2820*/  BSSY B0, `(.L_x_48) ;  /* 0x0000007000007945 */ /* 0x000fe80003800000 */
[----:B------:R-:W-:Y:S05]  /*2830*/  @!P2 BRA `(.L_x_49) ;  /* 0x000000000010a947 */ /* 0x000fea0003800000 */
[----:B------:R-:W-:-:S13]  /*2840*/  LOP3.LUT P2, RZ, R58, 0xff, RZ, 0xc0, !PT ;  /* 0x000000ff3aff7812 */ /* 0x000fda000784c0ff */
[----:B------:R-:W-:Y:S05]  /*2850*/  @!P2 BRA `(.L_x_50) ;  /* 0x00000000000ca947 */ /* 0x000fea0003800000 */
[----:B-----5:R-:W-:Y:S01]  /*2860*/  FSETP.EQ.AND P1, PT, R59, RZ, PT ;  /* 0x000000ff3b00720b */ /* 0x020fe20003f22000 */
[----:B------:R-:W-:-:S12]  /*2870*/  BRA `(.L_x_50) ;  /* 0x0000000000047947 */ /* 0x000fd80003800000 */
.L_x_49:
[----:B-----5:R-:W-:-:S13]  /*2880*/  FSETP.EQ.AND P1, PT, R59, RZ, PT ;  /* 0x000000ff3b00720b */ /* 0x020fda0003f22000 */
.L_x_50:
[----:B------:R-:W-:Y:S05]  /*2890*/  BSYNC B0 ;  /* 0x0000000000007941 */ /* 0x000fea0003800000 */
.L_x_48:
[----:B------:R-:W-:Y:S01]  /*28a0*/  ULOP3.LUT UR4, UR49, 0x1, URZ, 0x3c, !UPT ;  /* 0x0000000131047892 */ /* 0x000fe2000f8e3c3f */
[----:B------:R-:W-:Y:S01]  /*28b0*/  BSSY B0, `(.L_x_51) ;  /* 0x0000030000007945 */ /* 0x000fe20003800000 */
[----:B------:R-:W-:Y:S01]  /*28c0*/  IMAD.U32 R5, RZ, RZ, UR48 ;  /* 0x00000030ff057e24 */ /* 0x000fe2000f8e00ff */
[----:B------:R-:W-:Y:S02]  /*28d0*/  CS2R R10, SRZ ;  /* 0x00000000000a7805 */ /* 0x000fe4000001ff00 */
[----:B------:R-:W-:Y:S02]  /*28e0*/  CS2R R8, SRZ ;  /* 0x0000000000087805 */ /* 0x000fe4000001ff00 */
[----:B------:R-:W-:Y:S02]  /*28f0*/  CS2R R14, SRZ ;  /* 0x00000000000e7805 */ /* 0x000fe4000001ff00 */
[----:B------:R-:W-:Y:S02]  /*2900*/  MOV R4, UR4 ;  /* 0x0000000400047c02 */ /* 0x000fe40008000f00 */
[----:B------:R-:W-:Y:S01]  /*2910*/  CS2R R12, SRZ ;  /* 0x00000000000c7805 */ /* 0x000fe2000001ff00 */
[----:B------:R-:W-:Y:S06]  /*2920*/  @P0 BRA `(.L_x_52) ;  /* 0x0000000000a00947 */ /* 0x000fec0003800000 */
[----:B------:R-:W-:-:S13]  /*2930*/  ISETP.NE.AND P2, PT, R69, 0x3, PT ;  /* 0x000000034500780c */ /* 0x000fda0003f45270 */
[----:B------:R-:W-:Y:S05]  /*2940*/  @!P2 BRA `(.L_x_53) ;  /* 0x000000000004a947 */ /* 0x000fea0003800000 */
[----:B------:R-:W-:Y:S01]  /*2950*/  BPT.TRAP 0x1 ;  /* 0x000000040000795c */ /* 0x000fe20000300000 */
.L_x_53:
[----:B------:R-:W-:Y:S01]  /*2960*/  IMAD.U32 R3, RZ, RZ, UR48 ;  /* 0x00000030ff037e24 */ /* 0x000fe2000f8e00ff */
[----:B------:R-:W-:Y:S02]  /*2970*/  SHF.L.U32 R0, R4, 0x1f, RZ ;  /* 0x0000001f04007819 */ /* 0x000fe400000006ff */
[----:B------:R-:W-:Y:S02]  /*2980*/  CS2R R10, SRZ ;  /* 0x00000000000a7805 */ /* 0x000fe4000001ff00 */
[----:B------:R-:W-:-:S04]  /*2990*/  LEA R3, R3, UR52, 0x3 ;  /* 0x0000003403037c11 */ /* 0x000fc8000f8e18ff */
[----:B------:R-:W2:Y:S02]  /*29a0*/  SYNCS.PHASECHK.TRANS64.TRYWAIT P2, [R3+URZ+0x80], R0 ;  /* 0x00008000030075a7 */ /* 0x000ea4000804017f */
[----:B--2---:R-:W-:Y:S05]  /*29b0*/  @!P2 BRA `(.L_x_54) ;  /* 0x000000700094a947 */ /* 0x004fea0003800000 */
.L_x_236:
[----:B------:R-:W-:Y:S02]  /*29c0*/  CS2R R8, SRZ ;  /* 0x0000000000087805 */ /* 0x000fe4000001ff00 */
[----:B------:R-:W-:Y:S02]  /*29d0*/  CS2R R14, SRZ ;  /* 0x00000000000e7805 */ /* 0x000fe4000001ff00 */
[----:B------:R-:W-:Y:S01]  /*29e0*/  CS2R R12, SRZ ;  /* 0x00000000000c7805 */ /* 0x000fe2000001ff00 */
[----:B------:R-:W-:Y:S06]  /*29f0*/  @P1 BRA `(.L_x_55) ;  /* 0x0000000000541947 */ /* 0x000fec0003800000 */
[C---:B--2---:R-:W-:Y:S01]  /*2a00*/  IMAD.SHL.U32 R0, R18.reuse, 0x10, RZ ;  /* 0x0000001012007824 */ /* 0x044fe200078e00ff */
[----:B------:R-:W-:Y:S01]  /*2a10*/  SHF.R.U32.HI R6, RZ, 0x1, R18 ;  /* 0x00000001ff067819 */ /* 0x000fe20000011612 */
[C---:B------:R-:W-:Y:S01]  /*2a20*/  IMAD.SHL.U32 R3, R18.reuse, 0x20, RZ ;  /* 0x0000002012037824 */ /* 0x040fe200078e00ff */
[----:B------:R-:W-:Y:S01]  /*2a30*/  SHF.L.U32 R8, R18, 0x2, RZ ;  /* 0x0000000212087819 */ /* 0x000fe200000006ff */
[----:B------:R-:W-:Y:S05]  /*2a40*/  WARPSYNC.ALL ;  /* 0x0000000000007948 */ /* 0x000fea0003800000 */
[----:B------:R-:W-:Y:S02]  /*2a50*/  LOP3.LUT R0, R0, 0xe00, RZ, 0xc0, !PT ;  /* 0x00000e0000007812 */ /* 0x000fe400078ec0ff */
[----:B------:R-:W-:-:S02]  /*2a60*/  LOP3.LUT R5, R3, 0xc0, RZ, 0xc0, !PT ;  /* 0x000000c003057812 */ /* 0x000fc400078ec0ff */
[--C-:B------:R-:W-:Y:S02]  /*2a70*/  LOP3.LUT R0, R0, 0x20, R3.reuse, 0xf8, !PT ;  /* 0x0000002000007812 */ /* 0x100fe400078ef803 */
[----:B------:R-:W-:Y:S02]  /*2a80*/  LOP3.LUT R5, R5, 0x8, R6, 0xf8, !PT ;  /* 0x0000000805057812 */ /* 0x000fe400078ef806 */
[----:B------:R-:W-:Y:S01]  /*2a90*/  LOP3.LUT R0, R0, 0x100, R3, 0xf8, !PT ;  /* 0x0000010000007812 */ /* 0x000fe200078ef803 */
[----:B------:R-:W-:Y:S01]  /*2aa0*/  IMAD.U32 R3, RZ, RZ, UR48 ;  /* 0x00000030ff037e24 */ /* 0x000fe2000f8e00ff */
[----:B------:R-:W-:Y:S02]  /*2ab0*/  LOP3.LUT R5, R5, 0x18, R8, 0x78, !PT ;  /* 0x0000001805057812 */ /* 0x000fe400078e7808 */
[----:B------:R-:W-:Y:S02]  /*2ac0*/  LOP3.LUT P2, RZ, R18, 0x4, RZ, 0xc0, !PT ;  /* 0x0000000412ff7812 */ /* 0x000fe4000784c0ff */
[----:B------:R-:W-:-:S05]  /*2ad0*/  LOP3.LUT R0, R0, R5, RZ, 0xfc, !PT ;  /* 0x0000000500007212 */ /* 0x000fca00078efcff */
[----:B------:R-:W-:-:S05]  /*2ae0*/  IMAD R0, R3, 0x1000, R0 ;  /* 0x0000100003007824 */ /* 0x000fca00078e0200 */
[----:B------:R-:W-:-:S04]  /*2af0*/  LEA R0, R0, UR52, 0x1 ;  /* 0x0000003400007c11 */ /* 0x000fc8000f8e08ff */
[C---:B------:R-:W-:Y:S01]  /*2b00*/  IADD3 R8, R0.reuse, 0x220, RZ ;  /* 0x0000022000087810 */ /* 0x040fe20007ffe0ff */
[----:B------:R-:W-:Y:S01]  /*2b10*/  VIADD R3, R0, 0x200 ;  /* 0x0000020000037836 */ /* 0x000fe20000000000 */
[----:B------:R4:W2:Y:S03]  /*2b20*/  LDSM.16.M88.4 R12, [R0+0x200] ;  /* 0x00020000000c783b */ /* 0x0008a60000000200 */
[----:B------:R-:W-:-:S06]  /*2b30*/  @P2 VIADD R8, R3, 0xffffffe0 ;  /* 0xffffffe003082836 */ /* 0x000fcc0000000000 */
[----:B----4-:R-:W1:Y:S02]  /*2b40*/  LDSM.16.M88.4 R8, [R8] ;  /* 0x000000000808783b */ /* 0x010e640000000200 */
.L_x_55:
[----:B------:R-:W-:-:S04]  /*2b50*/  UIADD3 UR4, UR48, 0x1, URZ ;  /* 0x0000000130047890 */ /* 0x000fc8000fffe03f */
[----:B------:R-:W-:-:S04]  /*2b60*/  UISETP.NE.AND UP0, UPT, UR4, 0x3, UPT ;  /* 0x000000030400788c */ /* 0x000fc8000bf05270 */
[----:B------:R-:W-:Y:S02]  /*2b70*/  USEL UR5, URZ, 0x1, UP0 ;  /* 0x000000013f057887 */ /* 0x000fe40008000000 */
[----:B------:R-:W-:-:S04]  /*2b80*/  USEL UR4, UR4, URZ, UP0 ;  /* 0x0000003f04047287 */ /* 0x000fc80008000000 */
[----:B------:R-:W-:Y:S02]  /*2b90*/  LOP3.LUT R4, R4, UR5, RZ, 0x3c, !PT ;  /* 0x0000000504047c12 */ /* 0x000fe4000f8e3cff */
[----:B------:R-:W-:-:S07]  /*2ba0*/  IMAD.U32 R5, RZ, RZ, UR4 ;  /* 0x00000004ff057e24 */ /* 0x000fce000f8e00ff */
.L_x_52:
[----:B------:R-:W-:Y:S05]  /*2bb0*/  BSYNC B0 ;  /* 0x0000000000007941 */ /* 0x000fea0003800000 */
.L_x_51:
[----:B--2---:R-:W-:Y:S01]  /*2bc0*/  SHF.L.U32 R20, R13, 0x10, RZ ;  /* 0x000000100d147819 */ /* 0x004fe200000006ff */
[C---:B------:R-:W-:Y:S01]  /*2bd0*/  IMAD.U32 R6, R12.reuse, 0x10000, RZ ;  /* 0x000100000c067824 */ /* 0x040fe200078e00ff */
[----:B------:R-:W-:Y:S01]  /*2be0*/  LOP3.LUT R12, R12, 0xffff0000, RZ, 0xc0, !PT ;  /* 0xffff00000c0c7812 */ /* 0x000fe200078ec0ff */
[----:B-1----:R-:W-:Y:S01]  /*2bf0*/  IMAD.U32 R70, R8, 0x10000, RZ ;  /* 0x0001000008467824 */ /* 0x002fe200078e00ff */
[----:B------:R-:W-:Y:S01]  /*2c00*/  SHF.L.U32 R74, R9, 0x10, RZ ;  /* 0x00000010094a7819 */ /* 0x000fe200000006ff */
[----:B-----5:R-:W-:Y:S01]  /*2c10*/  FMUL R7, R59, R6 ;  /* 0x000000063b077220 */ /* 0x020fe20000400000 */
[----:B------:R-:W-:Y:S01]  /*2c20*/  LOP3.LUT R76, R9, 0xffff0000, RZ, 0xc0, !PT ;  /* 0xffff0000094c7812 */ /* 0x000fe200078ec0ff */
[C---:B------:R-:W-:Y:S01]  /*2c30*/  FMUL R9, R59.reuse, R20 ;  /* 0x000000143b097220 */ /* 0x040fe20000400000 */
[----:B------:R-:W-:Y:S01]  /*2c40*/  FMUL R6, R59, R12 ;  /* 0x0000000c3b067220 */ /* 0x000fe20000400000 */
[----:B------:R-:W-:Y:S01]  /*2c50*/  LOP3.LUT R62, R13, 0xffff0000, RZ, 0xc0, !PT ;  /* 0xffff00000d3e7812 */ /* 0x000fe200078ec0ff */
[C---:B------:R-:W-:Y:S01]  /*2c60*/  IMAD.U32 R82, R11.reuse, 0x10000, RZ ;  /* 0x000100000b527824 */ /* 0x040fe200078e00ff */
[----:B------:R-:W-:Y:S01]  /*2c70*/  MOV R81, 0x3bbb989d ;  /* 0x3bbb989d00517802 */ /* 0x000fe20000000f00 */
[C---:B------:R-:W-:Y:S01]  /*2c80*/  FFMA R26, R60.reuse, R26, R9 ;  /* 0x0000001a3c1a7223 */ /* 0x040fe20000000009 */
[----:B------:R-:W-:Y:S01]  /*2c90*/  FFMA R25, R60, R25, R6 ;  /* 0x000000193c197223 */ /* 0x000fe20000000006 */
[----:B------:R-:W-:Y:S01]  /*2ca0*/  LOP3.LUT R72, R8, 0xffff0000, RZ, 0xc0, !PT ;  /* 0xffff000008487812 */ /* 0x000fe200078ec0ff */
[----:B------:R-:W-:Y:S01]  /*2cb0*/  IMAD.MOV.U32 R83, RZ, RZ, 0x437c0000 ;  /* 0x437c0000ff537424 */ /* 0x000fe200078e00ff */
[----:B------:R-:W-:Y:S01]  /*2cc0*/  LOP3.LUT R84, R11, 0xffff0000, RZ, 0xc0, !PT ;  /* 0xffff00000b547812 */ /* 0x000fe200078ec0ff */
[----:B------:R-:W-:Y:S01]  /*2cd0*/  FMUL R8, R59, R62 ;  /* 0x0000003e3b087220 */ /* 0x000fe20000400000 */
[-C--:B------:R-:W-:Y:S01]  /*2ce0*/  FFMA.SAT R11, -R26, R81.reuse, 0.5 ;  /* 0x3f0000001a0b7423 */ /* 0x080fe20000002151 */
[C---:B------:R-:W-:Y:S01]  /*2cf0*/  IMAD.U32 R78, R10.reuse, 0x10000, RZ ;  /* 0x000100000a4e7824 */ /* 0x040fe200078e00ff */
[----:B------:R-:W-:Y:S01]  /*2d00*/  LOP3.LUT R80, R10, 0xffff0000, RZ, 0xc0, !PT ;  /* 0xffff00000a507812 */ /* 0x000fe200078ec0ff */
[----:B------:R-:W-:Y:S01]  /*2d10*/  FFMA.SAT R10, -R25, R81, 0.5 ;  /* 0x3f000000190a7423 */ /* 0x000fe20000002151 */
[----:B------:R-:W-:Y:S01]  /*2d20*/  FFMA R27, R60, R27, R8 ;  /* 0x0000001b3c1b7223 */ /* 0x000fe20000000008 */
[----:B------:R-:W-:Y:S01]  /*2d30*/  FFMA.RM R63, R11, R83, 12582913 ;  /* 0x4b4000010b3f7423 */ /* 0x000fe20000004053 */
[----:B------:R-:W-:-:S02]  /*2d40*/  IMAD.U32 R64, R14, 0x10000, RZ ;  /* 0x000100000e407824 */ /* 0x000fc400078e00ff */
[----:B---3--:R-:W-:Y:S01]  /*2d50*/  FFMA.RM R61, R10, R83, 12582913 ;  /* 0x4b4000010a3d7423 */ /* 0x008fe20000004053 */
[----:B------:R-:W-:Y:S01]  /*2d60*/  FFMA.SAT R12, -R27, R81, 0.5 ;  /* 0x3f0000001b0c7423 */ /* 0x000fe20000002151 */
[----:B------:R-:W-:Y:S01]  /*2d70*/  FADD R11, R63, -12583039 ;  /* 0xcb40007f3f0b7421 */ /* 0x000fe20000000000 */
[----:B------:R-:W-:Y:S01]  /*2d80*/  LOP3.LUT R14, R14, 0xffff0000, RZ, 0xc0, !PT ;  /* 0xffff00000e0e7812 */ /* 0x000fe200078ec0ff */
[----:B------:R-:W-:Y:S01]  /*2d90*/  FADD R10, R61, -12583039 ;  /* 0xcb40007f3d0a7421 */ /* 0x000fe20000000000 */
[----:B------:R-:W-:Y:S01]  /*2da0*/  FFMA.RM R65, R12, R83, 12582913 ;  /* 0x4b4000010c417423 */ /* 0x000fe20000004053 */
[C---:B------:R-:W-:Y:S01]  /*2db0*/  FFMA R11, -R26.reuse, 1.4426950216293334961, -R11 ;  /* 0x3fb8aa3b1a0b7823 */ /* 0x040fe2000000090b */
[----:B------:R-:W-:Y:S02]  /*2dc0*/  IMAD.U32 R66, R15, 0x10000, RZ ;  /* 0x000100000f427824 */ /* 0x000fe400078e00ff */
[----:B------:R-:W-:Y:S01]  /*2dd0*/  FFMA R10, -R25, 1.4426950216293334961, -R10 ;  /* 0x3fb8aa3b190a7823 */ /* 0x000fe2000000090a */
[----:B------:R-:W-:Y:S01]  /*2de0*/  FADD R12, R65, -12583039 ;  /* 0xcb40007f410c7421 */ /* 0x000fe20000000000 */
[----:B------:R-:W-:Y:S01]  /*2df0*/  FFMA R26, -R26, 1.925963033500011079e-08, R11 ;  /* 0x32a570601a1a7823 */ /* 0x000fe2000000010b */
[----:B------:R-:W-:Y:S01]  /*2e00*/  FMUL R11, R59, R64 ;  /* 0x000000403b0b7220 */ /* 0x000fe20000400000 */
[----:B------:R-:W-:Y:S01]  /*2e10*/  FFMA R25, -R25, 1.925963033500011079e-08, R10 ;  /* 0x32a5706019197823 */ /* 0x000fe2000000010a */
[----:B------:R-:W-:Y:S01]  /*2e20*/  FMUL R10, R59, R14 ;  /* 0x0000000e3b0a7220 */ /* 0x000fe20000400000 */
[----:B------:R-:W-:Y:S01]  /*2e30*/  LOP3.LUT R68, R15, 0xffff0000, RZ, 0xc0, !PT ;  /* 0xffff00000f447812 */ /* 0x000fe200078ec0ff */
[----:B------:R-:W-:Y:S01]  /*2e40*/  FFMA R12, -R27, 1.4426950216293334961, -R12 ;  /* 0x3fb8aa3b1b0c7823 */ /* 0x000fe2000000090c */
[----:B------:R-:W-:Y:S01]  /*2e50*/  FFMA R28, R60, R28, R11 ;  /* 0x0000001c3c1c7223 */ /* 0x000fe2000000000b */
[----:B------:R-:W-:Y:S01]  /*2e60*/  LOP3.LUT R0, R18, 0xff, RZ, 0xc0, !PT ;  /* 0x000000ff12007812 */ /* 0x000fe200078ec0ff */
[----:B------:R-:W-:Y:S01]  /*2e70*/  FMUL R13, R59, R66 ;  /* 0x000000423b0d7220 */ /* 0x000fe20000400000 */
[----:B------:R-:W-:Y:S01]  /*2e80*/  FFMA R29, R60, R29, R10 ;  /* 0x0000001d3c1d7223 */ /* 0x000fe2000000000a */
[----:B------:R-:W-:Y:S01]  /*2e90*/  FFMA R27, -R27, 1.925963033500011079e-08, R12 ;  /* 0x32a570601b1b7823 */ /* 0x000fe2000000010c */
[----:B------:R-:W-:Y:S01]  /*2ea0*/  FMUL R12, R59, R68 ;  /* 0x000000443b0c7220 */ /* 0x000fe20000400000 */
[----:B------:R-:W-:Y:S01]  /*2eb0*/  FFMA.SAT R14, -R28, R81, 0.5 ;  /* 0x3f0000001c0e7423 */ /* 0x000fe20000002151 */
[----:B------:R-:W-:Y:S01]  /*2ec0*/  FFMA R30, R60, R30, R13 ;  /* 0x0000001e3c1e7223 */ /* 0x000fe2000000000d */
[----:B------:R-:W-:-:S02]  /*2ed0*/  VIADD R0, R0, 0x1f ;  /* 0x0000001f00007836 */ /* 0x000fc40000000000 */
[----:B------:R-:W-:Y:S01]  /*2ee0*/  FFMA.SAT R20, -R29, R81, 0.5 ;  /* 0x3f0000001d147423 */ /* 0x000fe20000002151 */
[C---:B------:R-:W-:Y:S01]  /*2ef0*/  FFMA R24, R60.reuse, R24, R7 ;  /* 0x000000183c187223 */ /* 0x040fe20000000007 */
[----:B------:R-:W-:Y:S01]  /*2f00*/  FFMA R31, R60, R31, R12 ;  /* 0x0000001f3c1f7223 */ /* 0x000fe2000000000c */
[----:B------:R-:W-:Y:S01]  /*2f10*/  FFMA.RM R68, R14, R83, 12582913 ;  /* 0x4b4000010e447423 */ /* 0x000fe20000004053 */
[----:B------:R-:W-:Y:S01]  /*2f20*/  FFMA.SAT R14, -R30, R81, 0.5 ;  /* 0x3f0000001e0e7423 */ /* 0x000fe20000002151 */
[----:B------:R-:W-:Y:S01]  /*2f30*/  FFMA.RM R73, R20, R83, 12582913 ;  /* 0x4b40000114497423 */ /* 0x000fe20000004053 */
[----:B------:R-:W-:Y:S01]  /*2f40*/  ISETP.GT.U32.AND P5, PT, R0, 0x3e, PT ;  /* 0x0000003e0000780c */ /* 0x000fe20003fa4070 */
[-C--:B------:R-:W-:Y:S01]  /*2f50*/  FFMA.SAT R0, -R24, R81.reuse, 0.5 ;  /* 0x3f00000018007423 */ /* 0x080fe20000002151 */
[----:B------:R-:W-:Y:S01]  /*2f60*/  FFMA.SAT R21, -R31, R81, 0.5 ;  /* 0x3f0000001f157423 */ /* 0x000fe20000002151 */
[----:B------:R-:W-:Y:S01]  /*2f70*/  FADD R15, R68, -12583039 ;  /* 0xcb40007f440f7421 */ /* 0x000fe20000000000 */
[-C--:B------:R-:W-:Y:S01]  /*2f80*/  FFMA.RM R75, R14, R83.reuse, 12582913 ;  /* 0x4b4000010e4b7423 */ /* 0x080fe20000004053 */
[----:B------:R-:W-:Y:S01]  /*2f90*/  FADD R14, R73, -12583039 ;  /* 0xcb40007f490e7421 */ /* 0x000fe20000000000 */
[-C--:B------:R-:W-:Y:S01]  /*2fa0*/  FFMA.RM R0, R0, R83.reuse, 12582913 ;  /* 0x4b40000100007423 */ /* 0x080fe20000004053 */
[----:B------:R-:W-:Y:S01]  /*2fb0*/  FFMA.RM R77, R21, R83, 12582913 ;  /* 0x4b400001154d7423 */ /* 0x000fe20000004053 */
[----:B------:R-:W-:Y:S01]  /*2fc0*/  FFMA R15, -R28, 1.4426950216293334961, -R15 ;  /* 0x3fb8aa3b1c0f7823 */ /* 0x000fe2000000090f */
[----:B------:R-:W-:Y:S01]  /*2fd0*/  FADD R21, R75, -12583039 ;  /* 0xcb40007f4b157421 */ /* 0x000fe20000000000 */
[----:B------:R-:W-:Y:S01]  /*2fe0*/  FFMA R14, -R29, 1.4426950216293334961, -R14 ;  /* 0x3fb8aa3b1d0e7823 */ /* 0x000fe2000000090e */
[----:B------:R-:W-:Y:S01]  /*2ff0*/  FADD R3, R0, -12583039 ;  /* 0xcb40007f00037421 */ /* 0x000fe20000000000 */
[----:B------:R-:W-:Y:S01]  /*3000*/  FFMA R28, -R28, 1.925963033500011079e-08, R15 ;  /* 0x32a570601c1c7823 */ /* 0x000fe2000000010f */
[----:B------:R-:W-:Y:S01]  /*3010*/  FFMA R21, -R30, 1.4426950216293334961, -R21 ;  /* 0x3fb8aa3b1e157823 */ /* 0x000fe20000000915 */
[----:B------:R-:W-:Y:S01]  /*3020*/  FMUL R15, R59, R70 ;  /* 0x000000463b0f7220 */ /* 0x000fe20000400000 */
[----:B------:R-:W-:Y:S01]  /*3030*/  FADD R20, R77, -12583039 ;  /* 0xcb40007f4d147421 */ /* 0x000fe20000000000 */
[----:B------:R-:W-:Y:S01]  /*3040*/  FFMA R29, -R29, 1.925963033500011079e-08, R14 ;  /* 0x32a570601d1d7823 */ /* 0x000fe2000000010e */
[----:B------:R-:W-:Y:S01]  /*3050*/  FMUL R14, R59, R72 ;  /* 0x000000483b0e7220 */ /* 0x000fe20000400000 */
[----:B------:R-:W-:Y:S01]  /*3060*/  FFMA R3, -R24, 1.4426950216293334961, -R3 ;  /* 0x3fb8aa3b18037823 */ /* 0x000fe20000000903 */
[----:B------:R-:W-:Y:S01]  /*3070*/  FFMA R23, -R30, 1.925963033500011079e-08, R21 ;  /* 0x32a570601e177823 */ /* 0x000fe20000000115 */
[C---:B------:R-:W-:Y:S01]  /*3080*/  FFMA R32, R60.reuse, R32, R15 ;  /* 0x000000203c207223 */ /* 0x040fe2000000000f */
[----:B------:R-:W-:Y:S01]  /*3090*/  FFMA R20, -R31, 1.4426950216293334961, -R20 ;  /* 0x3fb8aa3b1f147823 */ /* 0x000fe20000000914 */
[----:B------:R-:W-:Y:S01]  /*30a0*/  FMUL R21, R59, R74 ;  /* 0x0000004a3b157220 */ /* 0x000fe20000400000 */
[----:B------:R-:W-:Y:S01]  /*30b0*/  FFMA R33, R60, R33, R14 ;  /* 0x000000213c217223 */ /* 0x000fe2000000000e */
[----:B------:R-:W-:Y:S01]  /*30c0*/  FFMA R3, -R24, 1.925963033500011079e-08, R3 ;  /* 0x32a5706018037823 */ /* 0x000fe20000000103 */
[----:B------:R-:W-:Y:S01]  /*30d0*/  FFMA.SAT R24, -R32, R81, 0.5 ;  /* 0x3f00000020187423 */ /* 0x000fe20000002151 */
[----:B------:R1:W2:Y:S01]  /*30e0*/  MUFU.EX2 R64, R26 ;  /* 0x0000001a00407308 */ /* 0x0002a20000000800 */
[----:B------:R-:W-:Y:S01]  /*30f0*/  FFMA R31, -R31, 1.925963033500011079e-08, R20 ;  /* 0x32a570601f1f7823 */ /* 0x000fe20000000114 */
[----:B------:R-:W-:Y:S01]  /*3100*/  FFMA R34, R60, R34, R21 ;  /* 0x000000223c227223 */ /* 0x000fe20000000015 */
[----:B------:R-:W-:Y:S01]  /*3110*/  FMUL R20, R59, R76 ;  /* 0x0000004c3b147220 */ /* 0x000fe20000400000 */
[----:B------:R-:W-:Y:S01]  /*3120*/  IMAD.SHL.U32 R0, R0, 0x800000, RZ ;  /* 0x0080000000007824 */ /* 0x000fe200078e00ff */
[----:B------:R-:W-:Y:S01]  /*3130*/  SHF.L.U32 R63, R63, 0x17, RZ ;  /* 0x000000173f3f7819 */ /* 0x000fe200000006ff */
[----:B------:R-:W-:-:S02]  /*3140*/  IMAD.SHL.U32 R73, R73, 0x800000, RZ ;  /* 0x0080000049497824 */ /* 0x000fc400078e00ff */
[----:B------:R-:W-:Y:S01]  /*3150*/  FFMA R35, R60, R35, R20 ;  /* 0x000000233c237223 */ /* 0x000fe20000000014 */
[----:B------:R3:W-:Y:S01]  /*3160*/  MUFU.EX2 R66, R27 ;  /* 0x0000001b00427308 */ /* 0x0007e20000000800 */
[-C--:B-1----:R-:W-:Y:S01]  /*3170*/  FFMA.SAT R26, -R33, R81.reuse, 0.5 ;  /* 0x3f000000211a7423 */ /* 0x082fe20000002151 */
[----:B------:R-:W-:Y:S01]  /*3180*/  SHF.L.U32 R75, R75, 0x17, RZ ;  /* 0x000000174b4b7819 */ /* 0x000fe200000006ff */
[----:B------:R-:W-:Y:S01]  /*3190*/  FFMA.SAT R70, -R35, R81, 0.5 ;  /* 0x3f00000023467423 */ /* 0x000fe20000002151 */
[----:B------:R-:W-:Y:S01]  /*31a0*/  IMAD.SHL.U32 R61, R61, 0x800000, RZ ;  /* 0x008000003d3d7824 */ /* 0x000fe200078e00ff */
[----:B------:R-:W-:Y:S01]  /*31b0*/  BSSY B1, `(.L_x_56) ;  /* 0x0000064000017945 */ /* 0x000fe20003800000 */
[----:B------:R-:W-:Y:S02]  /*31c0*/  IMAD.SHL.U32 R77, R77, 0x800000, RZ ;  /* 0x008000004d4d7824 */ /* 0x000fe400078e00ff */
[-C--:B------:R-:W-:Y:S01]  /*31d0*/  FFMA.RM R74, R70, R83.reuse, 12582913 ;  /* 0x4b400001464a7423 */ /* 0x080fe20000004053 */
[----:B------:R1:W-:Y:S01]  /*31e0*/  MUFU.EX2 R30, R29 ;  /* 0x0000001d001e7308 */ /* 0x0003e20000000800 */
[----:B---3--:R-:W-:Y:S01]  /*31f0*/  FFMA.RM R27, R24, R83, 12582913 ;  /* 0x4b400001181b7423 */ /* 0x008fe20000004053 */
[----:B------:R-:W-:Y:S01]  /*3200*/  FFMA.SAT R24, -R34, R81, 0.5 ;  /* 0x3f00000022187423 */ /* 0x000fe20000002151 */
[----:B------:R-:W-:-:S02]  /*3210*/  IMAD.SHL.U32 R65, R65, 0x800000, RZ ;  /* 0x0080000041417824 */ /* 0x000fc400078e00ff */
[----:B--2---:R-:W-:Y:S01]  /*3220*/  FFMA R64, R63, R64, 1 ;  /* 0x3f8000003f407423 */ /* 0x004fe20000000040 */
[----:B------:R-:W-:Y:S02]  /*3230*/  IMAD.SHL.U32 R68, R68, 0x800000, RZ ;  /* 0x0080000044447824 */ /* 0x000fe400078e00ff */
[-C--:B------:R-:W-:Y:S01]  /*3240*/  FFMA.RM R72, R24, R83.reuse, 12582913 ;  /* 0x4b40000118487423 */ /* 0x080fe20000004053 */
[----:B------:R2:W3:Y:S01]  /*3250*/  MUFU.EX2 R62, R25 ;  /* 0x00000019003e7308 */ /* 0x0004e20000000800 */
[----:B-1----:R-:W-:Y:S01]  /*3260*/  FFMA.RM R29, R26, R83, 12582913 ;  /* 0x4b4000011a1d7423 */ /* 0x002fe20000004053 */
[----:B------:R-:W-:Y:S01]  /*3270*/  FADD R26, R74, -12583039 ;  /* 0xcb40007f4a1a7421 */ /* 0x000fe20000000000 */
[C---:B------:R-:W-:Y:S01]  /*3280*/  FADD R79, R72.reuse, -12583039 ;  /* 0xcb40007f484f7421 */ /* 0x040fe20000000000 */
[----:B------:R-:W-:Y:S02]  /*3290*/  IMAD.SHL.U32 R72, R72, 0x800000, RZ ;  /* 0x0080000048487824 */ /* 0x000fe400078e00ff */
[----:B------:R-:W-:Y:S01]  /*32a0*/  FADD R24, R29, -12583039 ;  /* 0xcb40007f1d187421 */ /* 0x000fe20000000000 */
[----:B------:R-:W-:Y:S01]  /*32b0*/  FFMA R26, -R35, 1.4426950216293334961, -R26 ;  /* 0x3fb8aa3b231a7823 */ /* 0x000fe2000000091a */
[----:B------:R-:W-:Y:S01]  /*32c0*/  FFMA R79, -R34, 1.4426950216293334961, -R79 ;  /* 0x3fb8aa3b224f7823 */ /* 0x000fe2000000094f */
[----:B------:R-:W1:Y:S01]  /*32d0*/  MUFU.EX2 R71, R28 ;  /* 0x0000001c00477308 */ /* 0x000e620000000800 */
[----:B--2---:R-:W-:Y:S01]  /*32e0*/  FADD R25, R27, -12583039 ;  /* 0xcb40007f1b197421 */ /* 0x004fe20000000000 */
[----:B------:R-:W-:Y:S01]  /*32f0*/  FFMA R24, -R33, 1.4426950216293334961, -R24 ;  /* 0x3fb8aa3b21187823 */ /* 0x000fe20000000918 */
[----:B------:R-:W-:Y:S01]  /*3300*/  FFMA R35, -R35, 1.925963033500011079e-08, R26 ;  /* 0x32a5706023237823 */ /* 0x000fe2000000011a */
[----:B------:R-:W-:Y:S01]  /*3310*/  FMUL R26, R59, R84 ;  /* 0x000000543b1a7220 */ /* 0x000fe20000400000 */
[C---:B------:R-:W-:Y:S01]  /*3320*/  FFMA R25, -R32.reuse, 1.4426950216293334961, -R25 ;  /* 0x3fb8aa3b20197823 */ /* 0x040fe20000000919 */
[----:B------:R-:W-:Y:S01]  /*3330*/  FFMA R33, -R33, 1.925963033500011079e-08, R24 ;  /* 0x32a5706021217823 */ /* 0x000fe20000000118 */
[C---:B------:R-:W-:Y:S01]  /*3340*/  FMUL R24, R59.reuse, R80 ;  /* 0x000000503b187220 */ /* 0x040fe20000400000 */
[----:B------:R2:W-:Y:S01]  /*3350*/  MUFU.EX2 R28, R23 ;  /* 0x00000017001c7308 */ /* 0x0005e20000000800 */
[----:B------:R-:W-:Y:S01]  /*3360*/  FFMA R32, -R32, 1.925963033500011079e-08, R25 ;  /* 0x32a5706020207823 */ /* 0x000fe20000000119 */
[----:B------:R-:W-:Y:S01]  /*3370*/  FMUL R25, R59, R82 ;  /* 0x000000523b197220 */ /* 0x000fe20000400000 */
[C---:B------:R-:W-:Y:S01]  /*3380*/  FFMA R37, R60.reuse, R37, R24 ;  /* 0x000000253c257223 */ /* 0x040fe20000000018 */
[----:B------:R-:W-:Y:S01]  /*3390*/  FFMA R39, R60, R39, R26 ;  /* 0x000000273c277223 */ /* 0x000fe2000000001a */
[----:B------:R-:W-:Y:S01]  /*33a0*/  FFMA R79, -R34, 1.925963033500011079e-08, R79 ;  /* 0x32a57060224f7823 */ /* 0x000fe2000000014f */
[----:B------:R-:W-:Y:S01]  /*33b0*/  FFMA R38, R60, R38, R25 ;  /* 0x000000263c267223 */ /* 0x000fe20000000019 */
[-C--:B------:R-:W-:Y:S01]  /*33c0*/  FFMA.SAT R76, -R37, R81.reuse, 0.5 ;  /* 0x3f000000254c7423 */ /* 0x080fe20000002151 */
[----:B------:R-:W4:Y:S01]  /*33d0*/  MUFU.EX2 R3, R3 ;  /* 0x0000000300037308 */ /* 0x000f220000000800 */
[----:B--2---:R-:W-:Y:S01]  /*33e0*/  FMUL R23, R59, R78 ;  /* 0x0000004e3b177220 */ /* 0x004fe20000400000 */
[----:B------:R-:W-:Y:S01]  /*33f0*/  FFMA.SAT R78, -R38, R81, 0.5 ;  /* 0x3f000000264e7423 */ /* 0x000fe20000002151 */
[----:B------:R-:W-:Y:S01]  /*3400*/  FFMA.RM R76, R76, R83, 12582913 ;  /* 0x4b4000014c4c7423 */ /* 0x000fe20000004053 */
[----:B------:R-:W-:-:S02]  /*3410*/  IMAD.SHL.U32 R74, R74, 0x800000, RZ ;  /* 0x008000004a4a7824 */ /* 0x000fc400078e00ff */
[----:B------:R-:W-:Y:S01]  /*3420*/  FFMA R36, R60, R36, R23 ;  /* 0x000000243c247223 */ /* 0x000fe20000000017 */
[----:B------:R-:W-:Y:S01]  /*3430*/  FFMA.RM R80, R78, R83, 12582913 ;  /* 0x4b4000014e507423 */ /* 0x000fe20000004053 */
[C---:B------:R-:W-:Y:S01]  /*3440*/  FADD R78, R76.reuse, -12583039 ;  /* 0xcb40007f4c4e7421 */ /* 0x040fe20000000000 */
[----:B------:R2:W4:Y:S01]  /*3450*/  MUFU.EX2 R70, R31 ;  /* 0x0000001f00467308 */ /* 0x0005220000000800 */
[----:B------:R-:W-:Y:S01]  /*3460*/  SHF.L.U32 R76, R76, 0x17, RZ ;  /* 0x000000174c4c7819 */ /* 0x000fe200000006ff */
[----:B------:R-:W-:Y:S02]  /*3470*/  IMAD.SHL.U32 R27, R27, 0x800000, RZ ;  /* 0x008000001b1b7824 */ /* 0x000fe400078e00ff */
[----:B------:R-:W-:Y:S01]  /*3480*/  FFMA R78, -R37, 1.4426950216293334961, -R78 ;  /* 0x3fb8aa3b254e7823 */ /* 0x000fe2000000094e */
[----:B------:R-:W-:Y:S02]  /*3490*/  IMAD.SHL.U32 R29, R29, 0x800000, RZ ;  /* 0x008000001d1d7824 */ /* 0x000fe400078e00ff */
[----:B---3--:R-:W-:Y:S01]  /*34a0*/  FFMA R62, R61, R62, 1 ;  /* 0x3f8000003d3e7423 */ /* 0x008fe2000000003e */
[----:B-1----:R-:W-:Y:S01]  /*34b0*/  FFMA R61, R68, R71, 1 ;  /* 0x3f800000443d7423 */ /* 0x002fe20000000047 */
[----:B------:R-:W-:Y:S01]  /*34c0*/  FFMA R78, -R37, 1.925963033500011079e-08, R78 ;  /* 0x32a57060254e7823 */ /* 0x000fe2000000014e */
[----:B------:R1:W3:Y:S01]  /*34d0*/  MUFU.EX2 R34, R33 ;  /* 0x0000002100227308 */ /* 0x0002e20000000800 */
[-C--:B--2---:R-:W-:Y:S01]  /*34e0*/  FFMA.SAT R31, -R36, R81.reuse, 0.5 ;  /* 0x3f000000241f7423 */ /* 0x084fe20000002151 */
[----:B------:R-:W-:Y:S01]  /*34f0*/  FFMA.SAT R81, -R39, R81, 0.5 ;  /* 0x3f00000027517423 */ /* 0x000fe20000002151 */
[----:B----4-:R-:W-:-:S02]  /*3500*/  FFMA R37, R0, R3, 1 ;  /* 0x3f80000000257423 */ /* 0x010fc40000000003 */
[-C--:B------:R-:W-:Y:S01]  /*3510*/  FFMA.RM R31, R31, R83.reuse, 12582913 ;  /* 0x4b4000011f1f7423 */ /* 0x080fe20000004053 */
[----:B------:R-:W-:Y:S01]  /*3520*/  FFMA.RM R82, R81, R83, 12582913 ;  /* 0x4b40000151527423 */ /* 0x000fe20000004053 */
[----:B------:R-:W-:Y:S01]  /*3530*/  FADD R81, R80, -12583039 ;  /* 0xcb40007f50517421 */ /* 0x000fe20000000000 */
[----:B------:R-:W-:Y:S01]  /*3540*/  IADD3 R0, R37, 0x1800000, RZ ;  /* 0x0180000025007810 */ /* 0x000fe20007ffe0ff */
[----:B-1----:R-:W-:Y:S01]  /*3550*/  FADD R33, R31, -12583039 ;  /* 0xcb40007f1f217421 */ /* 0x002fe20000000000 */
[----:B------:R-:W-:Y:S01]  /*3560*/  FADD R84, R82, -12583039 ;  /* 0xcb40007f52547421 */ /* 0x000fe20000000000 */
[----:B------:R-:W-:Y:S01]  /*3570*/  FFMA R81, -R38, 1.4426950216293334961, -R81 ;  /* 0x3fb8aa3b26517823 */ /* 0x000fe20000000951 */
[----:B------:R-:W-:Y:S01]  /*3580*/  LOP3.LUT R0, R0, 0x7f800000, RZ, 0xc0, !PT ;  /* 0x7f80000000007812 */ /* 0x000fe200078ec0ff */
[----:B------:R-:W-:Y:S01]  /*3590*/  FFMA R33, -R36, 1.4426950216293334961, -R33 ;  /* 0x3fb8aa3b24217823 */ /* 0x000fe20000000921 */
[C---:B------:R-:W-:Y:S01]  /*35a0*/  FFMA R84, -R39.reuse, 1.4426950216293334961, -R84 ;  /* 0x3fb8aa3b27547823 */ /* 0x040fe20000000954 */
[----:B------:R-:W-:Y:S01]  /*35b0*/  FFMA R81, -R38, 1.925963033500011079e-08, R81 ;  /* 0x32a5706026517823 */ /* 0x000fe20000000151 */
[----:B------:R-:W1:Y:S01]  /*35c0*/  MUFU.EX2 R79, R79 ;  /* 0x0000004f004f7308 */ /* 0x000e620000000800 */
[----:B------:R-:W-:Y:S01]  /*35d0*/  FFMA R33, -R36, 1.925963033500011079e-08, R33 ;  /* 0x32a5706024217823 */ /* 0x000fe20000000121 */
[----:B------:R-:W-:Y:S01]  /*35e0*/  FFMA R84, -R39, 1.925963033500011079e-08, R84 ;  /* 0x32a5706027547823 */ /* 0x000fe20000000154 */
[----:B------:R-:W-:Y:S01]  /*35f0*/  ISETP.GT.U32.AND P2, PT, R0, 0x1ffffff, PT ;  /* 0x01ffffff0000780c */ /* 0x000fe20003f44070 */
[----:B------:R-:W-:-:S02]  /*3600*/  IMAD.SHL.U32 R31, R31, 0x800000, RZ ;  /* 0x008000001f1f7824 */ /* 0x000fc400078e00ff */
[----:B------:R-:W-:Y:S01]  /*3610*/  FFMA R38, R73, R30, 1 ;  /* 0x3f80000049267423 */ /* 0x000fe2000000001e */
[----:B------:R-:W-:Y:S02]  /*3620*/  IMAD.SHL.U32 R80, R80, 0x800000, RZ ;  /* 0x0080000050507824 */ /* 0x000fe400078e00ff */
[----:B------:R-:W-:Y:S01]  /*3630*/  FFMA R77, R77, R70, 1 ;  /* 0x3f8000004d4d7423 */ /* 0x000fe20000000046 */
[----:B------:R-:W2:Y:S01]  /*3640*/  MUFU.EX2 R35, R35 ;  /* 0x0000002300237308 */ /* 0x000ea20000000800 */
[----:B------:R-:W-:Y:S02]  /*3650*/  IMAD.SHL.U32 R82, R82, 0x800000, RZ ;  /* 0x0080000052527824 */ /* 0x000fe400078e00ff */
[----:B------:R-:W-:Y:S01]  /*3660*/  FFMA R39, R65, R66, 1 ;  /* 0x3f80000041277423 */ /* 0x000fe20000000042 */
[----:B---3--:R-:W-:-:S04]  /*3670*/  FFMA R63, R29, R34, 1 ;  /* 0x3f8000001d3f7423 */ /* 0x008fc80000000022 */
[----:B------:R-:W3:Y:S01]  /*3680*/  MUFU.EX2 R36, R33 ;  /* 0x0000002100247308 */ /* 0x000ee20000000800 */
[----:B-1----:R-:W-:-:S07]  /*3690*/  FFMA R72, R72, R79, 1 ;  /* 0x3f80000048487423 */ /* 0x002fce000000004f */
[----:B------:R-:W1:Y:S01]  /*36a0*/  MUFU.EX2 R32, R32 ;  /* 0x0000002000207308 */ /* 0x000e620000000800 */
[----:B--2---:R-:W-:-:S07]  /*36b0*/  FFMA R73, R74, R35, 1 ;  /* 0x3f8000004a497423 */ /* 0x004fce0000000023 */
[----:B------:R2:W4:Y:S01]  /*36c0*/  MUFU.EX2 R3, R78 ;  /* 0x0000004e00037308 */ /* 0x0005220000000800 */
[----:B---3--:R-:W-:-:S07]  /*36d0*/  FFMA R74, R31, R36, 1 ;  /* 0x3f8000001f4a7423 */ /* 0x008fce0000000024 */
[----:B------:R-:W3:Y:S01]  /*36e0*/  MUFU.EX2 R81, R81 ;  /* 0x0000005100517308 */ /* 0x000ee20000000800 */
[----:B--2---:R-:W-:Y:S01]  /*36f0*/  FFMA R78, R75, R28, 1 ;  /* 0x3f8000004b4e7423 */ /* 0x004fe2000000001c */
[----:B-1----:R-:W-:-:S06]  /*3700*/  FFMA R70, R27, R32, 1 ;  /* 0x3f8000001b467423 */ /* 0x002fcc0000000020 */
[----:B------:R-:W1:Y:S01]  /*3710*/  MUFU.EX2 R33, R84 ;  /* 0x0000005400217308 */ /* 0x000e620000000800 */
[----:B----4-:R-:W-:Y:S01]  /*3720*/  FFMA R75, R76, R3, 1 ;  /* 0x3f8000004c4b7423 */ /* 0x010fe20000000003 */
[----:B---3--:R-:W-:Y:S01]  /*3730*/  FFMA R80, R80, R81, 1 ;  /* 0x3f80000050507423 */ /* 0x008fe20000000051 */
[----:B-1----:R-:W-:Y:S01]  /*3740*/  FFMA R79, R82, R33, 1 ;  /* 0x3f800000524f7423 */ /* 0x002fe20000000021 */
[----:B------:R-:W-:Y:S06]  /*3750*/  @P2 BRA `(.L_x_57) ;  /* 0x0000000000142947 */ /* 0x000fec0003800000 */
[----:B------:R-:W-:Y:S01]  /*3760*/  IMAD.MOV.U32 R3, RZ, RZ, R37 ;  /* 0x000000ffff037224 */ /* 0x000fe200078e0025 */
[----:B------:R-:W-:-:S07]  /*3770*/  MOV R68, 0x3790 ;  /* 0x0000379000447802 */ /* 0x000fce0000000f00 */
[----:B------:R-:W-:Y:S05]  /*3780*/  CALL.REL.NOINC `($__internal_0_$__cuda_sm20_rcp_rn_f32_slowpath) ;  /* 0x0000006800987944 */ /* 0x000fea0003c00000 */
[----:B------:R-:W-:Y:S01]  /*3790*/  MOV R32, R0 ;  /* 0x0000000000207202 */ /* 0x000fe20000000f00 */
[----:B------:R-:W-:Y:S06]  /*37a0*/  BRA `(.L_x_58) ;  /* 0x0000000000107947 */ /* 0x000fec0003800000 */
.L_x_57:
[----:B------:R-:W1:Y:S02]  /*37b0*/  MUFU.RCP R32, R37 ;  /* 0x0000002500207308 */ /* 0x000e640000001000 */
[----:B-1----:R-:W-:-:S04]  /*37c0*/  FFMA R0, R37, R32, -1 ;  /* 0xbf80000025007423 */ /* 0x002fc80000000020 */
[----:B------:R-:W-:-:S04]  /*37d0*/  FADD.FTZ R3, -R0, -RZ ;  /* 0x800000ff00037221 */ /* 0x000fc80000010100 */
[----:B------:R-:W-:-:S07]  /*37e0*/  FFMA R32, R32, R3, R32 ;  /* 0x0000000320207223 */ /* 0x000fce0000000020 */
.L_x_58:
[----:B------:R-:W-:Y:S05]  /*37f0*/  BSYNC B1 ;  /* 0x0000000000017941 */ /* 0x000fea0003800000 */
.L_x_56:
[----:B------:R-:W-:Y:S01]  /*3800*/  VIADD R0, R62, 0x1800000 ;  /* 0x018000003e007836 */ /* 0x000fe20000000000 */
[----:B------:R-:W-:Y:S04]  /*3810*/  BSSY B1, `(.L_x_59) ;  /* 0x000000d000017945 */ /* 0x000fe80003800000 */
[----:B------:R-:W-:-:S04]  /*3820*/  LOP3.LUT R0, R0, 0x7f800000, RZ, 0xc0, !PT ;  /* 0x7f80000000007812 */ /* 0x000fc800078ec0ff */
[----:B------:R-:W-:-:S13]  /*3830*/  ISETP.GT.U32.AND P2, PT, R0, 0x1ffffff, PT ;  /* 0x01ffffff0000780c */ /* 0x000fda0003f44070 */
[----:B------:R-:W-:Y:S05]  /*3840*/  @P2 BRA `(.L_x_60) ;  /* 0x0000000000142947 */ /* 0x000fea0003800000 */
[----:B------:R-:W-:Y:S01]  /*3850*/  IMAD.MOV.U32 R3, RZ, RZ, R62 ;  /* 0x000000ffff037224 */ /* 0x000fe200078e003e */
[----:B------:R-:W-:-:S07]  /*3860*/  MOV R68, 0x3880 ;  /* 0x0000388000447802 */ /* 0x000fce0000000f00 */
[----:B------:R-:W-:Y:S05]  /*3870*/  CALL.REL.NOINC `($__internal_0_$__cuda_sm20_rcp_rn_f32_slowpath) ;  /* 0x00000068005c7944 */ /* 0x000fea0003c00000 */
[----:B------:R-:W-:Y:S01]  /*3880*/  IMAD.MOV.U32 R27, RZ, RZ, R0 ;  /* 0x000000ffff1b7224 */ /* 0x000fe200078e0000 */
[----:B------:R-:W-:Y:S06]  /*3890*/  BRA `(.L_x_61) ;  /* 0x0000000000107947 */ /* 0x000fec0003800000 */
.L_x_60:
[----:B------:R-:W1:Y:S02]  /*38a0*/  MUFU.RCP R27, R62 ;  /* 0x0000003e001b7308 */ /* 0x000e640000001000 */
[----:B-1----:R-:W-:-:S04]  /*38b0*/  FFMA R0, R62, R27, -1 ;  /* 0xbf8000003e007423 */ /* 0x002fc8000000001b */
[----:B------:R-:W-:-:S04]  /*38c0*/  FADD.FTZ R0, -R0, -RZ ;  /* 0x800000ff00007221 */ /* 0x000fc80000010100 */
[----:B------:R-:W-:-:S07]  /*38d0*/  FFMA R27, R27, R0, R27 ;  /* 0x000000001b1b7223 */ /* 0x000fce000000001b */
.L_x_61:
[----:B------:R-:W-:Y:S05]  /*38e0*/  BSYNC B1 ;  /* 0x0000000000017941 */ /* 0x000fea0003800000 */
.L_x_59:
[----:B------:R-:W-:Y:S01]  /*38f0*/  IADD3 R0, R64, 0x1800000, RZ ;  /* 0x0180000040007810 */ /* 0x000fe20007ffe0ff */
[----:B------:R-:W-:Y:S03]  /*3900*/  BSSY B1, `(.L_x_62) ;  /* 0x000000d000017945 */ /* 0x000fe60003800000 */
        /* <DEDUP_REMOVED lines=8> */
.L_x_63:
[----:B------:R-:W1:Y:S02]  /*3990*/  MUFU.RCP R33, R64 ;  /* 0x0000004000217308 */ /* 0x000e640000001000 */
[----:B-1----:R-:W-:-:S04]  /*39a0*/  FFMA R0, R64, R33, -1 ;  /* 0xbf80000040007423 */ /* 0x002fc80000000021 */
[----:B------:R-:W-:-:S04]  /*39b0*/  FADD.FTZ R0, -R0, -RZ ;  /* 0x800000ff00007221 */ /* 0x000fc80000010100 */
[----:B------:R-:W-:-:S07]  /*39c0*/  FFMA R33, R33, R0, R33 ;  /* 0x0000000021217223 */ /* 0x000fce0000000021 */
.L_x_64:
[----:B------:R-:W-:Y:S05]  /*39d0*/  BSYNC B1 ;  /* 0x0000000000017941 */ /* 0x000fea0003800000 */
.L_x_62:
[----:B------:R-:W-:Y:S01]  /*39e0*/  VIADD R0, R39, 0x1800000 ;  /* 0x0180000027007836 */ /* 0x000fe20000000000 */
[----:B------:R-:W-:Y:S04]  /*39f0*/  BSSY B1, `(.L_x_65) ;  /* 0x000000d000017945 */ /* 0x000fe80003800000 */
[----:B------:R-:W-:-:S04]  /*3a00*/  LOP3.LUT R0, R0, 0x7f800000, RZ, 0xc0, !PT ;  /* 0x7f80000000007812 */ /* 0x000fc800078ec0ff */
[----:B------:R-:W-:-:S13]  /*3a10*/  ISETP.GT.U32.AND P2, PT, R0, 0x1ffffff, PT ;  /* 0x01ffffff0000780c */ /* 0x000fda0003f44070 */
[----:B------:R-:W-:Y:S05]  /*3a20*/  @P2 BRA `(.L_x_66) ;  /* 0x0000000000142947 */ /* 0x000fea0003800000 */
[----:B------:R-:W-:Y:S02]  /*3a30*/  MOV R3, R39 ;  /* 0x0000002700037202 */ /* 0x000fe40000000f00 */
[----:B------:R-:W-:-:S07]  /*3a40*/  MOV R68, 0x3a60 ;  /* 0x00003a6000447802 */ /* 0x000fce0000000f00 */
[----:B------:R-:W-:Y:S05]  /*3a50*/  CALL.REL.NOINC `($__internal_0_$__cuda_sm20_rcp_rn_f32_slowpath) ;  /* 0x0000006400e47944 */ /* 0x000fea0003c00000 */
[----:B------:R-:W-:Y:S01]  /*3a60*/  IMAD.MOV.U32 R28, RZ, RZ, R0 ;  /* 0x000000ffff1c7224 */ /* 0x000fe200078e0000 */
[----:B------:R-:W-:Y:S06]  /*3a70*/  BRA `(.L_x_67) ;  /* 0x0000000000107947 */ /* 0x000fec0003800000 */
.L_x_66:
[----:B------:R-:W1:Y:S02]  /*3a80*/  MUFU.RCP R28, R39 ;  /* 0x00000027001c7308 */ /* 0x000e640000001000 */
[----:B-1----:R-:W-:-:S04]  /*3a90*/  FFMA R0, R39, R28, -1 ;  /* 0xbf80000027007423 */ /* 0x002fc8000000001c */
[----:B------:R-:W-:-:S04]  /*3aa0*/  FADD.FTZ R3, -R0, -RZ ;  /* 0x800000ff00037221 */ /* 0x000fc80000010100 */
[----:B------:R-:W-:-:S07]  /*3ab0*/  FFMA R28, R28, R3, R28 ;  /* 0x000000031c1c7223 */ /* 0x000fce000000001c */
.L_x_67:
[----:B------:R-:W-:Y:S05]  /*3ac0*/  BSYNC B1 ;  /* 0x0000000000017941 */ /* 0x000fea0003800000 */
.L_x_65:
        /* <DEDUP_REMOVED lines=8> */
[----:B------:R-:W-:Y:S01]  /*3b50*/  MOV R34, R0 ;  /* 0x0000000000227202 */ /* 0x000fe20000000f00 */
[----:B------:R-:W-:Y:S06]  /*3b60*/  BRA `(.L_x_70) ;  /* 0x0000000000107947 */ /* 0x000fec0003800000 */
.L_x_69:
[----:B------:R-:W1:Y:S02]  /*3b70*/  MUFU.RCP R34, R61 ;  /* 0x0000003d00227308 */ /* 0x000e640000001000 */
[----:B-1----:R-:W-:-:S04]  /*3b80*/  FFMA R0, R61, R34, -1 ;  /* 0xbf8000003d007423 */ /* 0x002fc80000000022 */
[----:B------:R-:W-:-:S04]  /*3b90*/  FADD.FTZ R3, -R0, -RZ ;  /* 0x800000ff00037221 */ /* 0x000fc80000010100 */
[----:B------:R-:W-:-:S07]  /*3ba0*/  FFMA R34, R34, R3, R34 ;  /* 0x0000000322227223 */ /* 0x000fce0000000022 */
.L_x_70:
[----:B------:R-:W-:Y:S05]  /*3bb0*/  BSYNC B1 ;  /* 0x0000000000017941 */ /* 0x000fea0003800000 */
.L_x_68:
        /* <DEDUP_REMOVED lines=10> */
.L_x_72:
[----:B------:R-:W1:Y:S02]  /*3c60*/  MUFU.RCP R29, R38 ;  /* 0x00000026001d7308 */ /* 0x000e640000001000 */
[----:B-1----:R-:W-:-:S04]  /*3c70*/  FFMA R0, R38, R29, -1 ;  /* 0xbf80000026007423 */ /* 0x002fc8000000001d */
[----:B------:R-:W-:-:S04]  /*3c80*/  FADD.FTZ R0, -R0, -RZ ;  /* 0x800000ff00007221 */ /* 0x000fc80000010100 */
[----:B------:R-:W-:-:S07]  /*3c90*/  FFMA R29, R29, R0, R29 ;  /* 0x000000001d1d7223 */ /* 0x000fce000000001d */
.L_x_73:
[----:B------:R-:W-:Y:S05]  /*3ca0*/  BSYNC B1 ;  /* 0x0000000000017941 */ /* 0x000fea0003800000 */
.L_x_71:
        /* <DEDUP_REMOVED lines=10> */
.L_x_75:
[----:B------:R-:W1:Y:S02]  /*3d50*/  MUFU.RCP R35, R78 ;  /* 0x0000004e00237308 */ /* 0x000e640000001000 */
[----:B-1----:R-:W-:-:S04]  /*3d60*/  FFMA R0, R78, R35, -1 ;  /* 0xbf8000004e007423 */ /* 0x002fc80000000023 */
[----:B------:R-:W-:-:S04]  /*3d70*/  FADD.FTZ R0, -R0, -RZ ;  /* 0x800000ff00007221 */ /* 0x000fc80000010100 */
[----:B------:R-:W-:-:S07]  /*3d80*/  FFMA R35, R35, R0, R35 ;  /* 0x0000000023237223 */ /* 0x000fce0000000023 */
.L_x_76:
[----:B------:R-:W-:Y:S05]  /*3d90*/  BSYNC B1 ;  /* 0x0000000000017941 */ /* 0x000fea0003800000 */
.L_x_74:
        /* <DEDUP_REMOVED lines=10> */
.L_x_78:
[----:B------:R-:W1:Y:S02]  /*3e40*/  MUFU.RCP R36, R77 ;  /* 0x0000004d00247308 */ /* 0x000e640000001000 */
[----:B-1----:R-:W-:-:S04]  /*3e50*/  FFMA R0, R77, R36, -1 ;  /* 0xbf8000004d007423 */ /* 0x002fc80000000024 */
[----:B------:R-:W-:-:S04]  /*3e60*/  FADD.FTZ R3, -R0, -RZ ;  /* 0x800000ff00037221 */ /* 0x000fc80000010100 */
[----:B------:R-:W-:-:S07]  /*3e70*/  FFMA R36, R36, R3, R36 ;  /* 0x0000000324247223 */ /* 0x000fce0000000024 */
.L_x_79:
[----:B------:R-:W-:Y:S05]  /*3e80*/  BSYNC B1 ;  /* 0x0000000000017941 */ /* 0x000fea0003800000 */
.L_x_77:
        /* <DEDUP_REMOVED lines=10> */
.L_x_81:
[----:B------:R-:W1:Y:S02]  /*3f30*/  MUFU.RCP R37, R70 ;  /* 0x0000004600257308 */ /* 0x000e640000001000 */
[----:B-1----:R-:W-:-:S04]  /*3f40*/  FFMA R0, R70, R37, -1 ;  /* 0xbf80000046007423 */ /* 0x002fc80000000025 */
[----:B------:R-:W-:-:S04]  /*3f50*/  FADD.FTZ R0, -R0, -RZ ;  /* 0x800000ff00007221 */ /* 0x000fc80000010100 */
[----:B------:R-:W-:-:S07]  /*3f60*/  FFMA R37, R37, R0, R37 ;  /* 0x0000000025257223 */ /* 0x000fce0000000025 */
.L_x_82:
[----:B------:R-:W-:Y:S05]  /*3f70*/  BSYNC B1 ;  /* 0x0000000000017941 */ /* 0x000fea0003800000 */
.L_x_80:
        /* <DEDUP_REMOVED lines=10> */
.L_x_84:
[----:B------:R-:W1:Y:S02]  /*4020*/  MUFU.RCP R38, R63 ;  /* 0x0000003f00267308 */ /* 0x000e640000001000 */
[----:B-1----:R-:W-:-:S04]  /*4030*/  FFMA R0, R63, R38, -1 ;  /* 0xbf8000003f007423 */ /* 0x002fc80000000026 */
[----:B------:R-:W-:-:S04]  /*4040*/  FADD.FTZ R3, -R0, -RZ ;  /* 0x800000ff00037221 */ /* 0x000fc80000010100 */
[----:B------:R-:W-:-:S07]  /*4050*/  FFMA R38, R38, R3, R38 ;  /* 0x0000000326267223 */ /* 0x000fce0000000026 */
.L_x_85:
[----:B------:R-:W-:Y:S05]  /*4060*/  BSYNC B1 ;  /* 0x0000000000017941 */ /* 0x000fea0003800000 */
.L_x_83:
        /* <DEDUP_REMOVED lines=10> */
.L_x_87:
[----:B------:R-:W1:Y:S02]  /*4110*/  MUFU.RCP R39, R72 ;  /* 0x0000004800277308 */ /* 0x000e640000001000 */
[----:B-1----:R-:W-:-:S04]  /*4120*/  FFMA R0, R72, R39, -1 ;  /* 0xbf80000048007423 */ /* 0x002fc80000000027 */
[----:B------:R-:W-:-:S04]  /*4130*/  FADD.FTZ R0, -R0, -RZ ;  /* 0x800000ff00007221 */ /* 0x000fc80000010100 */
[----:B------:R-:W-:-:S07]  /*4140*/  FFMA R39, R39, R0, R39 ;  /* 0x0000000027277223 */ /* 0x000fce0000000027 */
.L_x_88:
[----:B------:R-:W-:Y:S05]  /*4150*/  BSYNC B1 ;  /* 0x0000000000017941 */ /* 0x000fea0003800000 */
.L_x_86:
        /* <DEDUP_REMOVED lines=10> */
.L_x_90:
[----:B------:R-:W1:Y:S02]  /*4200*/  MUFU.RCP R62, R73 ;  /* 0x00000049003e7308 */ /* 0x000e640000001000 */
[----:B-1----:R-:W-:-:S04]  /*4210*/  FFMA R0, R73, R62, -1 ;  /* 0xbf80000049007423 */ /* 0x002fc8000000003e */
[----:B------:R-:W-:-:S04]  /*4220*/  FADD.FTZ R3, -R0, -RZ ;  /* 0x800000ff00037221 */ /* 0x000fc80000010100 */
[----:B------:R-:W-:-:S07]  /*4230*/  FFMA R62, R62, R3, R62 ;  /* 0x000000033e3e7223 */ /* 0x000fce000000003e */
.L_x_91:
[----:B------:R-:W-:Y:S05]  /*4240*/  BSYNC B1 ;  /* 0x0000000000017941 */ /* 0x000fea0003800000 */
.L_x_89:
        /* <DEDUP_REMOVED lines=10> */
.L_x_93:
[----:B------:R-:W1:Y:S02]  /*42f0*/  MUFU.RCP R61, R74 ;  /* 0x0000004a003d7308 */ /* 0x000e640000001000 */
[----:B-1----:R-:W-:-:S04]  /*4300*/  FFMA R0, R74, R61, -1 ;  /* 0xbf8000004a007423 */ /* 0x002fc8000000003d */
[----:B------:R-:W-:-:S04]  /*4310*/  FADD.FTZ R0, -R0, -RZ ;  /* 0x800000ff00007221 */ /* 0x000fc80000010100 */
[----:B------:R-:W-:-:S07]  /*4320*/  FFMA R61, R61, R0, R61 ;  /* 0x000000003d3d7223 */ /* 0x000fce000000003d */
.L_x_94:
[----:B------:R-:W-:Y:S05]  /*4330*/  BSYNC B1 ;  /* 0x0000000000017941 */ /* 0x000fea0003800000 */
.L_x_92:
        /* <DEDUP_REMOVED lines=10> */
.L_x_96:
[----:B------:R-:W1:Y:S02]  /*43e0*/  MUFU.RCP R64, R75 ;  /* 0x0000004b00407308 */ /* 0x000e640000001000 */
[----:B-1----:R-:W-:-:S04]  /*43f0*/  FFMA R0, R75, R64, -1 ;  /* 0xbf8000004b007423 */ /* 0x002fc80000000040 */
[----:B------:R-:W-:-:S04]  /*4400*/  FADD.FTZ R3, -R0, -RZ ;  /* 0x800000ff00037221 */ /* 0x000fc80000010100 */
[----:B------:R-:W-:-:S07]  /*4410*/  FFMA R64, R64, R3, R64 ;  /* 0x0000000340407223 */ /* 0x000fce0000000040 */
.L_x_97:
[----:B------:R-:W-:Y:S05]  /*4420*/  BSYNC B1 ;  /* 0x0000000000017941 */ /* 0x000fea0003800000 */
.L_x_95:
        /* <DEDUP_REMOVED lines=10> */
.L_x_99:
[----:B------:R-:W1:Y:S02]  /*44d0*/  MUFU.RCP R63, R80 ;  /* 0x00000050003f7308 */ /* 0x000e640000001000 */
[----:B-1----:R-:W-:-:S04]  /*44e0*/  FFMA R0, R80, R63, -1 ;  /* 0xbf80000050007423 */ /* 0x002fc8000000003f */
[----:B------:R-:W-:-:S04]  /*44f0*/  FADD.FTZ R0, -R0, -RZ ;  /* 0x800000ff00007221 */ /* 0x000fc80000010100 */
[----:B------:R-:W-:-:S07]  /*4500*/  FFMA R63, R63, R0, R63 ;  /* 0x000000003f3f7223 */ /* 0x000fce000000003f */
.L_x_100:
[----:B------:R-:W-:Y:S05]  /*4510*/  BSYNC B1 ;  /* 0x0000000000017941 */ /* 0x000fea0003800000 */
.L_x_98:
        /* <DEDUP_REMOVED lines=8> */
[----:B------:R-:W-:Y:S05]  /*45a0*/  BRA `(.L_x_103) ;  /* 0x0000000000107947 */ /* 0x000fea0003800000 */
.L_x_102:
[----:B------:R-:W1:Y:S02]  /*45b0*/  MUFU.RCP R0, R79 ;  /* 0x0000004f00007308 */ /* 0x000e640000001000 */
[----:B-1----:R-:W-:-:S04]  /*45c0*/  FFMA R3, R79, R0, -1 ;  /* 0xbf8000004f037423 */ /* 0x002fc80000000000 */
[----:B------:R-:W-:-:S04]  /*45d0*/  FADD.FTZ R3, -R3, -RZ ;  /* 0x800000ff03037221 */ /* 0x000fc80000010100 */
[----:B------:R-:W-:-:S07]  /*45e0*/  FFMA R0, R0, R3, R0 ;  /* 0x0000000300007223 */ /* 0x000fce0000000000 */
.L_x_103:
[----:B------:R-:W-:Y:S05]  /*45f0*/  BSYNC B1 ;  /* 0x0000000000017941 */ /* 0x000fea0003800000 */
.L_x_101:
[C---:B------:R-:W-:Y:S01]  /*4600*/  IMAD.SHL.U32 R3, R18.reuse, 0x10, RZ ;  /* 0x0000001012037824 */ /* 0x040fe200078e00ff */
[----:B------:R-:W-:Y:S01]  /*4610*/  SHF.R.U32.HI R66, RZ, 0x1, R18 ;  /* 0x00000001ff427819 */ /* 0x000fe20000011612 */
[----:B------:R-:W-:Y:S01]  /*4620*/  IMAD.SHL.U32 R30, R18, 0x20, RZ ;  /* 0x00000020121e7824 */ /* 0x000fe200078e00ff */
[----:B------:R-:W-:Y:S01]  /*4630*/  F2FP.BF16.F32.PACK_AB R33, R28, R33 ;  /* 0x000000211c21723e */ /* 0x000fe200000010ff */
[----:B------:R-:W-:Y:S01]  /*4640*/  IMAD.SHL.U32 R68, R18, 0x4, RZ ;  /* 0x0000000412447824 */ /* 0x000fe200078e00ff */
[----:B------:R-:W-:Y:S01]  /*4650*/  LOP3.LUT R3, R3, 0xe00, RZ, 0xc0, !PT ;  /* 0x00000e0003037812 */ /* 0x000fe200078ec0ff */
[----:B------:R-:W-:Y:S05]  /*4660*/  WARPSYNC.ALL ;  /* 0x0000000000007948 */ /* 0x000fea0003800000 */
[----:B------:R-:W-:Y:S01]  /*4670*/  LOP3.LUT R31, R30, 0xc0, RZ, 0xc0, !PT ;  /* 0x000000c01e1f7812 */ /* 0x000fe200078ec0ff */
[----:B------:R-:W-:Y:S01]  /*4680*/  BSSY B0, `(.L_x_104) ;  /* 0x0000024000007945 */ /* 0x000fe20003800000 */
[----:B------:R-:W-:-:S02]  /*4690*/  LOP3.LUT R3, R3, 0x20, R30, 0xf8, !PT ;  /* 0x0000002003037812 */ /* 0x000fc400078ef81e */
[----:B------:R-:W-:Y:S02]  /*46a0*/  LOP3.LUT R31, R31, 0x8, R66, 0xf8, !PT ;  /* 0x000000081f1f7812 */ /* 0x000fe400078ef842 */
[----:B------:R-:W-:Y:S02]  /*46b0*/  LOP3.LUT R3, R3, 0x100, R30, 0xf8, !PT ;  /* 0x0000010003037812 */ /* 0x000fe400078ef81e */
[----:B------:R-:W-:Y:S02]  /*46c0*/  LOP3.LUT R68, R31, 0x18, R68, 0x78, !PT ;  /* 0x000000181f447812 */ /* 0x000fe400078e7844 */
[----:B------:R-:W-:Y:S01]  /*46d0*/  F2FP.BF16.F32.PACK_AB R32, R27, R32 ;  /* 0x000000201b20723e */ /* 0x000fe200000010ff */
[----:B------:R-:W-:Y:S01]  /*46e0*/  IMAD.MOV.U32 R27, RZ, RZ, 0x20 ;  /* 0x00000020ff1b7424 */ /* 0x000fe200078e00ff */
[----:B------:R-:W-:Y:S02]  /*46f0*/  LOP3.LUT R28, R3, R68, RZ, 0xfc, !PT ;  /* 0x00000044031c7212 */ /* 0x000fe400078efcff */
[----:B------:R-:W-:-:S02]  /*4700*/  MOV R3, UR48 ;  /* 0x0000003000037c02 */ /* 0x000fc40008000f00 */
[----:B------:R-:W-:Y:S02]  /*4710*/  LOP3.LUT P2, RZ, R18, 0x4, RZ, 0xc0, !PT ;  /* 0x0000000412ff7812 */ /* 0x000fe4000784c0ff */
[----:B------:R-:W-:Y:S01]  /*4720*/  F2FP.BF16.F32.PACK_AB R35, R36, R35 ;  /* 0x000000232423723e */ /* 0x000fe200000010ff */
[----:B------:R-:W-:Y:S01]  /*4730*/  IMAD R3, R3, 0x1000, R28 ;  /* 0x0000100003037824 */ /* 0x000fe200078e021c */
[----:B------:R-:W-:Y:S02]  /*4740*/  SEL R27, R27, 0xffffffe0, !P2 ;  /* 0xffffffe01b1b7807 */ /* 0x000fe40005000000 */
[----:B------:R-:W-:Y:S02]  /*4750*/  F2FP.BF16.F32.PACK_AB R36, R38, R37 ;  /* 0x000000252624723e */ /* 0x000fe400000010ff */
[----:B------:R-:W-:Y:S02]  /*4760*/  LEA R30, R3, UR52, 0x1 ;  /* 0x00000034031e7c11 */ /* 0x000fe4000f8e08ff */
[----:B------:R-:W-:-:S02]  /*4770*/  F2FP.BF16.F32.PACK_AB R37, R62, R39 ;  /* 0x000000273e25723e */ /* 0x000fc400000010ff */
[----:B------:R-:W-:Y:S02]  /*4780*/  F2FP.BF16.F32.PACK_AB R34, R29, R34 ;  /* 0x000000221d22723e */ /* 0x000fe400000010ff */
[----:B------:R-:W-:Y:S02]  /*4790*/  F2FP.BF16.F32.PACK_AB R39, R0, R63 ;  /* 0x0000003f0027723e */ /* 0x000fe400000010ff */
[----:B------:R-:W-:Y:S01]  /*47a0*/  F2FP.BF16.F32.PACK_AB R38, R64, R61 ;  /* 0x0000003d4026723e */ /* 0x000fe200000010ff */
[----:B------:R1:W-:Y:S01]  /*47b0*/  STSM.16.M88.4 [R30+0x200], R32 ;  /* 0x000200201e007844 */ /* 0x0003e20000000200 */
[----:B------:R-:W-:-:S05]  /*47c0*/  IADD3 R0, R27, 0x200, R30 ;  /* 0x000002001b007810 */ /* 0x000fca0007ffe01e */
[----:B------:R1:W-:Y:S01]  /*47d0*/  STSM.16.M88.4 [R0], R36 ;  /* 0x0000002400007844 */ /* 0x0003e20000000200 */
[----:B------:R-:W-:Y:S01]  /*47e0*/  @!PT LDS RZ, [RZ] ;  /* 0x00000000fffff984 */ /* 0x000fe20000000800 */
[----:B------:R-:W-:Y:S01]  /*47f0*/  @!PT LDS RZ, [RZ] ;  /* 0x00000000fffff984 */ /* 0x000fe20000000800 */
[----:B------:R-:W-:Y:S01]  /*4800*/  @!PT LDS RZ, [RZ] ;  /* 0x00000000fffff984 */ /* 0x000fe20000000800 */
[----:B------:R-:W-:Y:S01]  /*4810*/  @!PT LDS RZ, [RZ] ;  /* 0x00000000fffff984 */ /* 0x000fe20000000800 */
[----:B------:R2:W-:Y:S06]  /*4820*/  MEMBAR.ALL.CTA ;  /* 0x0000000000007992 */ /* 0x0005ec0000008000 */
[----:B--2---:R-:W2:Y:S02]  /*4830*/  FENCE.VIEW.ASYNC.S ;  /* 0x00000000000073c6 */ /* 0x004ea40000000000 */
[----:B--2---:R-:W-:Y:S06]  /*4840*/  BAR.SYNC.DEFER_BLOCKING 0x1, 0x100 ;  /* 0x0044000000007b1d */ /* 0x004fec0000010000 */
[----:B------:R-:W-:Y:S05]  /*4850*/  @P5 BRA `(.L_x_105) ;  /* 0x0000000000185947 */ /* 0x000fea0003800000 */
[----:B------:R-:W-:Y:S02]  /*4860*/  ULEA UR44, UR48, UR52, 0xd ;  /* 0x00000034302c7291 */ /* 0x000fe4000f8e683f */
[----:B------:R-:W-:Y:S02]  /*4870*/  UIADD3 UR4, UP0, UR56, 0x4f0, URZ ;  /* 0x000004f038047890 */ /* 0x000fe4000ff1e03f */
[----:B------:R-:W-:Y:S02]  /*4880*/  UIADD3 UR44, UR44, 0x200, URZ ;  /* 0x000002002c2c7890 */ /* 0x000fe4000fffe03f */
[----:B------:R-:W-:-:S09]  /*4890*/  UIADD3.X UR5, URZ, UR57, URZ, UP0, !UPT ;  /* 0x000000393f057290 */ /* 0x000fd200087fe43f */
[----:B------:R2:W-:Y:S02]  /*48a0*/  UTMASTG.3D [UR44], [UR4] ;  /* 0x0000002c040073b5 */ /* 0x0005e40008010000 */
[----:B--2---:R0:W-:Y:S02]  /*48b0*/  UTMACMDFLUSH ;  /* 0x00000000000079b7 */ /* 0x0041e40000000000 */
.L_x_105:
[----:B------:R-:W-:Y:S05]  /*48c0*/  BSYNC B0 ;  /* 0x0000000000007941 */ /* 0x000fea0003800000 */
.L_x_104:
[----:B------:R-:W-:Y:S01]  /*48d0*/  UIADD3 UR4, UR48, 0x1, URZ ;  /* 0x0000000130047890 */ /* 0x000fe2000fffe03f */
[----:B------:R-:W-:Y:S01]  /*48e0*/  BSSY B0, `(.L_x_106) ;  /* 0x0000008000007945 */ /* 0x000fe20003800000 */
[----:B------:R-:W-:Y:S02]  /*48f0*/  UIADD3 UR8, UR50, UR43, URZ ;  /* 0x0000002b32087290 */ /* 0x000fe4000fffe03f */
[----:B------:R-:W-:-:S04]  /*4900*/  UISETP.NE.AND UP0, UPT, UR4, 0x3, UPT ;  /* 0x000000030400788c */ /* 0x000fc8000bf05270 */
[----:B------:R-:W-:Y:S02]  /*4910*/  USEL UR9, URZ, 0x1, UP0 ;  /* 0x000000013f097887 */ /* 0x000fe40008000000 */
[----:B------:R-:W-:Y:S02]  /*4920*/  USEL UR10, UR4, URZ, UP0 ;  /* 0x0000003f040a7287 */ /* 0x000fe40008000000 */
[----:B------:R-:W-:Y:S01]  /*4930*/  ULOP3.LUT UR9, UR49, UR9, URZ, 0x3c, !UPT ;  /* 0x0000000931097292 */ /* 0x000fe2000f8e3c3f */
[----:B------:R-:W-:Y:S11]  /*4940*/  @P5 BRA `(.L_x_107) ;  /* 0x0000000000045947 */ /* 0x000ff60003800000 */
[----:B------:R-:W-:-:S04]  /*4950*/  DEPBAR.LE SB0, 0x1 ;  /* 0x000080400000791a */ /* 0x000fc80000000000 */
.L_x_107:
[----:B------:R-:W-:Y:S05]  /*4960*/  BSYNC B0 ;  /* 0x0000000000007941 */ /* 0x000fea0003800000 */
.L_x_106:
[----:B------:R-:W-:Y:S01]  /*4970*/  BAR.SYNC.DEFER_BLOCKING 0x1, 0x100 ;  /* 0x0044000000007b1d */ /* 0x000fe20000010000 */
[----:B------:R-:W-:-:S13]  /*4980*/  ISETP.NE.AND P2, PT, RZ, UR39, PT ;  /* 0x00000027ff007c0c */ /* 0x000fda000bf45270 */
[----:B------:R-:W-:Y:S05]  /*4990*/  @!P2 BRA `(.L_x_108) ;  /* 0x000000000034a947 */ /* 0x000fea0003800000 */
[----:B------:R-:W-:Y:S04]  /*49a0*/  BSSY B0, `(.L_x_109) ;  /* 0x0000009000007945 */ /* 0x000fe80003800000 */
[----:B------:R-:W-:Y:S05]  /*49b0*/  @P0 BRA `(.L_x_110) ;  /* 0x00000000001c0947 */ /* 0x000fea0003800000 */
[----:B------:R-:W-:-:S13]  /*49c0*/  ISETP.NE.AND P2, PT, R69, 0x3, PT ;  /* 0x000000034500780c */ /* 0x000fda0003f45270 */
[----:B------:R-:W-:Y:S05]  /*49d0*/  @!P2 BRA `(.L_x_111) ;  /* 0x000000000004a947 */ /* 0x000fea0003800000 */
[----:B------:R-:W-:Y:S01]  /*49e0*/  BPT.TRAP 0x1 ;  /* 0x000000040000795c */ /* 0x000fe20000300000 */
.L_x_111:
[----:B------:R-:W-:-:S04]  /*49f0*/  ULEA UR4, UR38, UR52, 0x3 ;  /* 0x0000003426047291 */ /* 0x000fc8000f8e183f */
[----:B------:R-:W-:-:S04]  /*4a00*/  UIADD3 UR4, UR4, 0x98, URZ ;  /* 0x0000009804047890 */ /* 0x000fc8000fffe03f */
[----:B------:R-:W-:-:S09]  /*4a10*/  UPRMT UR4, UR51, 0x654, UR4 ;  /* 0x0000065433047896 */ /* 0x000fd20008000004 */
[----:B------:R-:W-:Y:S03]  /*4a20*/  SYNCS.ARRIVE.TRANS64.RED.A1T0 RZ, [UR4], RZ ;  /* 0x000000ffffff79a7 */ /* 0x000fe60008100404 */
.L_x_110:
[----:B------:R-:W-:Y:S05]  /*4a30*/  BSYNC B0 ;  /* 0x0000000000007941 */ /* 0x000fea0003800000 */
.L_x_109:
[----:B------:R-:W-:-:S04]  /*4a40*/  UIADD3 UR38, UR38, 0x1, URZ ;  /* 0x0000000126267890 */ /* 0x000fc8000fffe03f */
[----:B------:R-:W-:-:S04]  /*4a50*/  UISETP.NE.AND UP0, UPT, UR38, 0x3, UPT ;  /* 0x000000032600788c */ /* 0x000fc8000bf05270 */
[----:B------:R-:W-:-:S12]  /*4a60*/  USEL UR38, UR38, URZ, UP0 ;  /* 0x0000003f26267287 */ /* 0x000fd80008000000 */
.L_x_108:
[----:B------:R-:W-:Y:S01]  /*4a70*/  USHF.R.U32.HI UR4, URZ, 0x3, UR8 ;  /* 0x000000033f047899 */ /* 0x000fe20008011608 */
[----:B------:R-:W-:Y:S01]  /*4a80*/  BSSY B0, `(.L_x_112) ;  /* 0x000003a000007945 */ /* 0x000fe20003800000 */
[----:B------:R-:W-:Y:S02]  /*4a90*/  UISETP.GT.U32.AND UP0, UPT, UR8, 0x7, UPT ;  /* 0x000000070800788c */ /* 0x000fe4000bf04070 */
[----:B------:R-:W-:Y:S02]  /*4aa0*/  ULOP3.LUT UR4, UR4, 0x1, URZ, 0xc0, !UPT ;  /* 0x0000000104047892 */ /* 0x000fe4000f8ec03f */
[----:B------:R-:W-:Y:S02]  /*4ab0*/  UISETP.LT.U32.AND UP1, UPT, UR50, 0x8, UP0 ;  /* 0x000000083200788c */ /* 0x000fe40008721070 */
[----:B------:R-:W-:Y:S02]  /*4ac0*/  UISETP.NE.U32.AND UP2, UPT, UR4, 0x1, UPT ;  /* 0x000000010400788c */ /* 0x000fe4000bf45070 */
[----:B------:R-:W-:-:S02]  /*4ad0*/  USEL UR5, URZ, 0x1, !UP1 ;  /* 0x000000013f057887 */ /* 0x000fc4000c800000 */
[----:B------:R-:W-:-:S04]  /*4ae0*/  UISETP.GT.U32.AND UP0, UPT, UR50, 0x7, !UP2 ;  /* 0x000000073200788c */ /* 0x000fc8000d704070 */
[----:B------:R-:W-:-:S04]  /*4af0*/  USEL UR4, URZ, 0x1, !UP0 ;  /* 0x000000013f047887 */ /* 0x000fc8000c000000 */
[----:B------:R-:W-:Y:S01]  /*4b00*/  ULOP3.LUT UR40, UR4, UR40, UR5, 0x96, !UPT ;  /* 0x0000002804287292 */ /* 0x000fe2000f8e9605 */
[----:B------:R-:W-:Y:S11]  /*4b10*/  @P0 BRA `(.L_x_113) ;  /* 0x0000000000c00947 */ /* 0x000ff60003800000 */
[----:B------:R-:W-:-:S13]  /*4b20*/  ISETP.NE.AND P2, PT, R69, 0x3, PT ;  /* 0x000000034500780c */ /* 0x000fda0003f45270 */
[----:B------:R-:W-:Y:S05]  /*4b30*/  @!P2 BRA `(.L_x_114) ;  /* 0x000000000004a947 */ /* 0x000fea0003800000 */
[----:B------:R-:W-:Y:S01]  /*4b40*/  BPT.TRAP 0x1 ;  /* 0x000000040000795c */ /* 0x000fe20000300000 */
.L_x_114:
[----:B------:R-:W-:Y:S01]  /*4b50*/  SHF.L.U32 R4, R4, 0x1f, RZ ;  /* 0x0000001f04047819 */ /* 0x000fe200000006ff */
[----:B------:R-:W-:Y:S01]  /*4b60*/  BSSY B1, `(.L_x_115) ;  /* 0x0000004000017945 */ /* 0x000fe20003800000 */
[----:B------:R-:W-:-:S04]  /*4b70*/  LEA R3, R5, UR52, 0x3 ;  /* 0x0000003405037c11 */ /* 0x000fc8000f8e18ff */
[----:B------:R-:W2:Y:S02]  /*4b80*/  SYNCS.PHASECHK.TRANS64.TRYWAIT P2, [R3+URZ+0x80], R4 ;  /* 0x00008004030075a7 */ /* 0x000ea4000804017f */
[----:B--2---:R-:W-:Y:S05]  /*4b90*/  @!P2 BRA `(.L_x_116) ;  /* 0x000000500030a947 */ /* 0x004fea0003800000 */
.L_x_237:
[----:B------:R-:W-:Y:S05]  /*4ba0*/  BSYNC B1 ;  /* 0x0000000000017941 */ /* 0x000fea0003800000 */
.L_x_115:
[----:B------:R-:W-:Y:S05]  /*4bb0*/  @P1 BRA `(.L_x_113) ;  /* 0x0000000000981947 */ /* 0x000fea0003800000 */
[----:B------:R-:W-:Y:S01]  /*4bc0*/  IMAD R5, R5, 0x1000, R28 ;  /* 0x0000100005057824 */ /* 0x000fe200078e021c */
[----:B------:R-:W-:Y:S05]  /*4bd0*/  WARPSYNC.ALL ;  /* 0x0000000000007948 */ /* 0x000fea0003800000 */
[----:B-1----:R-:W-:-:S04]  /*4be0*/  LEA R0, R5, UR52, 0x1 ;  /* 0x0000003405007c11 */ /* 0x002fc8000f8e08ff */
[----:B------:R-:W-:Y:S01]  /*4bf0*/  IADD3 R33, R27, R0, RZ ;  /* 0x000000001b217210 */ /* 0x000fe20007ffe0ff */
[----:B--2---:R-:W1:Y:S05]  /*4c00*/  LDSM.16.M88.4 R4, [R0+0x200] ;  /* 0x000200000004783b */ /* 0x004e6a0000000200 */
[----:B------:R-:W2:Y:S01]  /*4c10*/  LDSM.16.M88.4 R32, [R33+0x200] ;  /* 0x000200002120783b */ /* 0x000ea20000000200 */
[----:B-1----:R-:W-:Y:S01]  /*4c20*/  IMAD.U32 R8, R4, 0x10000, RZ ;  /* 0x0001000004087824 */ /* 0x002fe200078e00ff */
[C---:B------:R-:W-:Y:S01]  /*4c30*/  LOP3.LUT R12, R5.reuse, 0xffff0000, RZ, 0xc0, !PT ;  /* 0xffff0000050c7812 */ /* 0x040fe200078ec0ff */
[----:B------:R-:W-:Y:S01]  /*4c40*/  IMAD.U32 R10, R5, 0x10000, RZ ;  /* 0x00010000050a7824 */ /* 0x000fe200078e00ff */
[C---:B------:R-:W-:Y:S01]  /*4c50*/  LOP3.LUT R20, R6.reuse, 0xffff0000, RZ, 0xc0, !PT ;  /* 0xffff000006147812 */ /* 0x040fe200078ec0ff */
[----:B------:R-:W-:Y:S01]  /*4c60*/  IMAD.U32 R14, R6, 0x10000, RZ ;  /* 0x00010000060e7824 */ /* 0x000fe200078e00ff */
[C---:B------:R-:W-:Y:S01]  /*4c70*/  SHF.L.U32 R24, R7.reuse, 0x10, RZ ;  /* 0x0000001007187819 */ /* 0x040fe200000006ff */
[----:B--2---:R-:W-:Y:S01]  /*4c80*/  IMAD.U32 R0, R32, 0x10000, RZ ;  /* 0x0001000020007824 */ /* 0x004fe200078e00ff */
[----:B------:R-:W-:Y:S01]  /*4c90*/  LOP3.LUT R26, R7, 0xffff0000, RZ, 0xc0, !PT ;  /* 0xffff0000071a7812 */ /* 0x000fe200078ec0ff */
[----:B------:R-:W-:Y:S01]  /*4ca0*/  IMAD.U32 R38, R34, 0x10000, RZ ;  /* 0x0001000022267824 */ /* 0x000fe200078e00ff */
[----:B------:R-:W-:Y:S01]  /*4cb0*/  LOP3.LUT R4, R4, 0xffff0000, RZ, 0xc0, !PT ;  /* 0xffff000004047812 */ /* 0x000fe200078ec0ff */
[----:B------:R-:W-:Y:S01]  /*4cc0*/  IMAD.U32 R30, R33, 0x10000, RZ ;  /* 0x00010000211e7824 */ /* 0x000fe200078e00ff */
[----:B------:R-:W-:Y:S01]  /*4cd0*/  LOP3.LUT R32, R32, 0xffff0000, RZ, 0xc0, !PT ;  /* 0xffff000020207812 */ /* 0x000fe200078ec0ff */
[----:B------:R-:W-:Y:S01]  /*4ce0*/  FMUL R7, R59, R8 ;  /* 0x000000083b077220 */ /* 0x000fe20000400000 */
[----:B------:R-:W-:Y:S01]  /*4cf0*/  LOP3.LUT R36, R33, 0xffff0000, RZ, 0xc0, !PT ;  /* 0xffff000021247812 */ /* 0x000fe200078ec0ff */
[C---:B------:R-:W-:Y:S01]  /*4d00*/  FMUL R9, R59.reuse, R10 ;  /* 0x0000000a3b097220 */ /* 0x040fe20000400000 */
[----:B------:R-:W-:Y:S01]  /*4d10*/  LOP3.LUT R34, R34, 0xffff0000, RZ, 0xc0, !PT ;  /* 0xffff000022227812 */ /* 0x000fe200078ec0ff */
[----:B------:R-:W-:Y:S01]  /*4d20*/  FMUL R8, R59, R12 ;  /* 0x0000000c3b087220 */ /* 0x000fe20000400000 */
[----:B------:R-:W-:Y:S01]  /*4d30*/  SHF.L.U32 R62, R35, 0x10, RZ ;  /* 0x00000010233e7819 */ /* 0x000fe200000006ff */
[----:B------:R-:W-:Y:S01]  /*4d40*/  FMUL R11, R59, R14 ;  /* 0x0000000e3b0b7220 */ /* 0x000fe20000400000 */
[----:B------:R-:W-:Y:S01]  /*4d50*/  LOP3.LUT R64, R35, 0xffff0000, RZ, 0xc0, !PT ;  /* 0xffff000023407812 */ /* 0x000fe200078ec0ff */
[C---:B------:R-:W-:Y:S01]  /*4d60*/  FMUL R10, R59.reuse, R20 ;  /* 0x000000143b0a7220 */ /* 0x040fe20000400000 */
        /* <DEDUP_REMOVED lines=10> */
[----:B------:R-:W-:-:S07]  /*4e10*/  FMUL R26, R59, R64 ;  /* 0x000000403b1a7220 */ /* 0x000fce0000400000 */
.L_x_113:
[----:B------:R-:W-:Y:S05]  /*4e20*/  BSYNC B0 ;  /* 0x0000000000007941 */ /* 0x000fea0003800000 */
.L_x_112:
[----:B------:R-:W-:Y:S02]  /*4e30*/  IMAD.MOV.U32 R61, RZ, RZ, 0x3bbb989d ;  /* 0x3bbb989dff3d7424 */ /* 0x000fe400078e00ff */
[C---:B------:R-:W-:Y:S01]  /*4e40*/  FFMA R7, R60.reuse, R40, R7 ;  /* 0x000000283c077223 */ /* 0x040fe20000000007 */
[C---:B------:R-:W-:Y:S01]  /*4e50*/  FFMA R9, R60.reuse, R42, R9 ;  /* 0x0000002a3c097223 */ /* 0x040fe20000000009 */
[----:B------:R-:W-:Y:S02]  /*4e60*/  IMAD.MOV.U32 R62, RZ, RZ, 0x437c0000 ;  /* 0x437c0000ff3e7424 */ /* 0x000fe400078e00ff */
[C---:B------:R-:W-:Y:S01]  /*4e70*/  FFMA R6, R60.reuse, R41, R6 ;  /* 0x000000293c067223 */ /* 0x040fe20000000006 */
[-C--:B-1----:R-:W-:Y:S01]  /*4e80*/  FFMA.SAT R0, -R7, R61.reuse, 0.5 ;  /* 0x3f00000007007423 */ /* 0x082fe2000000213d */
[----:B------:R-:W-:Y:S01]  /*4e90*/  FFMA.SAT R29, -R9, R61, 0.5 ;  /* 0x3f000000091d7423 */ /* 0x000fe2000000213d */
[----:B------:R-:W-:Y:S01]  /*4ea0*/  FFMA R8, R60, R43, R8 ;  /* 0x0000002b3c087223 */ /* 0x000fe20000000008 */
[-C--:B--2---:R-:W-:Y:S01]  /*4eb0*/  FFMA.SAT R3, -R6, R61.reuse, 0.5 ;  /* 0x3f00000006037423 */ /* 0x084fe2000000213d */
[-C--:B------:R-:W-:Y:S01]  /*4ec0*/  FFMA.RM R0, R0, R62.reuse, 12582913 ;  /* 0x4b40000100007423 */ /* 0x080fe2000000403e */
[----:B------:R-:W-:Y:S01]  /*4ed0*/  FFMA.RM R29, R29, R62, 12582913 ;  /* 0x4b4000011d1d7423 */ /* 0x000fe2000000403e */
[-C--:B------:R-:W-:Y:S01]  /*4ee0*/  FFMA.SAT R31, -R8, R61.reuse, 0.5 ;  /* 0x3f000000081f7423 */ /* 0x080fe2000000213d */
[----:B------:R-:W-:Y:S01]  /*4ef0*/  FFMA R11, R60, R44, R11 ;  /* 0x0000002c3c0b7223 */ /* 0x000fe2000000000b */
[----:B------:R-:W-:Y:S01]  /*4f00*/  FADD R4, R0, -12583039 ;  /* 0xcb40007f00047421 */ /* 0x000fe20000000000 */
[-C--:B------:R-:W-:Y:S01]  /*4f10*/  FFMA.RM R5, R3, R62.reuse, 12582913 ;  /* 0x4b40000103057423 */ /* 0x080fe2000000403e */
[----:B------:R-:W-:Y:S01]  /*4f20*/  FADD R30, R29, -12583039 ;  /* 0xcb40007f1d1e7421 */ /* 0x000fe20000000000 */
[-C--:B------:R-:W-:Y:S01]  /*4f30*/  FFMA.RM R31, R31, R62.reuse, 12582913 ;  /* 0x4b4000011f1f7423 */ /* 0x080fe2000000403e */
[----:B------:R-:W-:Y:S01]  /*4f40*/  FFMA R4, -R7, 1.4426950216293334961, -R4 ;  /* 0x3fb8aa3b07047823 */ /* 0x000fe20000000904 */
[----:B------:R-:W-:Y:S01]  /*4f50*/  FFMA.SAT R32, -R11, R61, 0.5 ;  /* 0x3f0000000b207423 */ /* 0x000fe2000000213d */
[----:B------:R-:W-:Y:S01]  /*4f60*/  FADD R3, R5, -12583039 ;  /* 0xcb40007f05037421 */ /* 0x000fe20000000000 */
[----:B------:R-:W-:Y:S01]  /*4f70*/  FFMA R30, -R9, 1.4426950216293334961, -R30 ;  /* 0x3fb8aa3b091e7823 */ /* 0x000fe2000000091e */
[----:B------:R-:W-:Y:S01]  /*4f80*/  FFMA R10, R60, R45, R10 ;  /* 0x0000002d3c0a7223 */ /* 0x000fe2000000000a */
[----:B------:R-:W-:Y:S01]  /*4f90*/  FFMA R4, -R7, 1.925963033500011079e-08, R4 ;  /* 0x32a5706007047823 */ /* 0x000fe20000000104 */
[----:B------:R-:W-:Y:S01]  /*4fa0*/  FADD R33, R31, -12583039 ;  /* 0xcb40007f1f217421 */ /* 0x000fe20000000000 */
[----:B------:R-:W-:Y:S01]  /*4fb0*/  FFMA.RM R32, R32, R62, 12582913 ;  /* 0x4b40000120207423 */ /* 0x000fe2000000403e */
[----:B------:R-:W-:Y:S01]  /*4fc0*/  FFMA R12, R60, R47, R12 ;  /* 0x0000002f3c0c7223 */ /* 0x000fe2000000000c */
[----:B------:R-:W-:Y:S01]  /*4fd0*/  FFMA R7, -R6, 1.4426950216293334961, -R3 ;  /* 0x3fb8aa3b06077823 */ /* 0x000fe20000000903 */
[----:B------:R-:W-:Y:S01]  /*4fe0*/  FFMA R30, -R9, 1.925963033500011079e-08, R30 ;  /* 0x32a57060091e7823 */ /* 0x000fe2000000011e */
[-C--:B------:R-:W-:Y:S01]  /*4ff0*/  FFMA.SAT R9, -R10, R61.reuse, 0.5 ;  /* 0x3f0000000a097423 */ /* 0x080fe2000000213d */
[----:B------:R1:W2:Y:S01]  /*5000*/  MUFU.EX2 R3, R4 ;  /* 0x0000000400037308 */ /* 0x0002a20000000800 */
[----:B------:R-:W-:Y:S01]  /*5010*/  FFMA R33, -R8, 1.4426950216293334961, -R33 ;  /* 0x3fb8aa3b08217823 */ /* 0x000fe20000000921 */
[-C--:B------:R-:W-:Y:S01]  /*5020*/  FFMA.SAT R35, -R12, R61.reuse, 0.5 ;  /* 0x3f0000000c237423 */ /* 0x080fe2000000213d */
[----:B------:R-:W-:Y:S01]  /*5030*/  FFMA R7, -R6, 1.925963033500011079e-08, R7 ;  /* 0x32a5706006077823 */ /* 0x000fe20000000107 */
[----:B------:R-:W-:Y:S01]  /*5040*/  FFMA R15, R60, R48, R15 ;  /* 0x000000303c0f7223 */ /* 0x000fe2000000000f */
[-C--:B------:R-:W-:Y:S01]  /*5050*/  FFMA.RM R9, R9, R62.reuse, 12582913 ;  /* 0x4b40000109097423 */ /* 0x080fe2000000403e */
[----:B------:R-:W-:Y:S01]  /*5060*/  FFMA R33, -R8, 1.925963033500011079e-08, R33 ;  /* 0x32a5706008217823 */ /* 0x000fe20000000121 */
[----:B------:R-:W-:Y:S01]  /*5070*/  FFMA.RM R35, R35, R62, 12582913 ;  /* 0x4b40000123237423 */ /* 0x000fe2000000403e */
[----:B------:R3:W-:Y:S01]  /*5080*/  MUFU.EX2 R6, R7 ;  /* 0x0000000700067308 */ /* 0x0007e20000000800 */
[----:B-1----:R-:W-:Y:S01]  /*5090*/  FADD R4, R32, -12583039 ;  /* 0xcb40007f20047421 */ /* 0x002fe20000000000 */
[----:B------:R-:W-:Y:S01]  /*50a0*/  FFMA.SAT R37, -R15, R61, 0.5 ;  /* 0x3f0000000f257423 */ /* 0x000fe2000000213d */
[C---:B------:R-:W-:Y:S01]  /*50b0*/  FFMA R13, R60.reuse, R46, R13 ;  /* 0x0000002e3c0d7223 */ /* 0x040fe2000000000d */
[----:B------:R-:W-:Y:S01]  /*50c0*/  FFMA R14, R60, R49, R14 ;  /* 0x000000313c0e7223 */ /* 0x000fe2000000000e */
[----:B------:R-:W-:Y:S01]  /*50d0*/  FFMA R8, -R11, 1.4426950216293334961, -R4 ;  /* 0x3fb8aa3b0b087823 */ /* 0x000fe20000000904 */
[-C--:B------:R-:W-:Y:S01]  /*50e0*/  FFMA.RM R37, R37, R62.reuse, 12582913 ;  /* 0x4b40000125257423 */ /* 0x080fe2000000403e */
[-C--:B------:R-:W-:Y:S01]  /*50f0*/  FFMA.SAT R34, -R13, R61.reuse, 0.5 ;  /* 0x3f0000000d227423 */ /* 0x080fe2000000213d */
[----:B------:R1:W4:Y:S01]  /*5100*/  MUFU.EX2 R4, R33 ;  /* 0x0000002100047308 */ /* 0x0003220000000800 */
[----:B---3--:R-:W-:Y:S01]  /*5110*/  FADD R7, R9, -12583039 ;  /* 0xcb40007f09077421 */ /* 0x008fe20000000000 */
[----:B------:R-:W-:Y:S01]  /*5120*/  FFMA R8, -R11, 1.925963033500011079e-08, R8 ;  /* 0x32a570600b087823 */ /* 0x000fe20000000108 */
[----:B------:R-:W-:Y:S01]  /*5130*/  FFMA.RM R34, R34, R62, 12582913 ;  /* 0x4b40000122227423 */ /* 0x000fe2000000403e */
[----:B------:R-:W-:Y:S01]  /*5140*/  FFMA.SAT R38, -R14, R61, 0.5 ;  /* 0x3f0000000e267423 */ /* 0x000fe2000000213d */
[----:B------:R-:W-:Y:S01]  /*5150*/  FFMA R11, -R10, 1.4426950216293334961, -R7 ;  /* 0x3fb8aa3b0a0b7823 */ /* 0x000fe20000000907 */
[----:B------:R-:W-:Y:S01]  /*5160*/  FFMA R20, R60, R51, R20 ;  /* 0x000000333c147223 */ /* 0x000fe20000000014 */
[----:B------:R-:W-:Y:S01]  /*5170*/  FADD R36, R34, -12583039 ;  /* 0xcb40007f22247421 */ /* 0x000fe20000000000 */
[----:B------:R3:W5:Y:S01]  /*5180*/  MUFU.EX2 R7, R8 ;  /* 0x0000000800077308 */ /* 0x0007620000000800 */
[----:B-1----:R-:W-:Y:S01]  /*5190*/  FADD R33, R35, -12583039 ;  /* 0xcb40007f23217421 */ /* 0x002fe20000000000 */
[----:B------:R-:W-:Y:S01]  /*51a0*/  FFMA R21, R60, R50, R21 ;  /* 0x000000323c157223 */ /* 0x000fe20000000015 */
[----:B------:R-:W-:Y:S01]  /*51b0*/  FFMA R11, -R10, 1.925963033500011079e-08, R11 ;  /* 0x32a570600a0b7823 */ /* 0x000fe2000000010b */
[-C--:B------:R-:W-:Y:S01]  /*51c0*/  FFMA.RM R38, R38, R62.reuse, 12582913 ;  /* 0x4b40000126267423 */ /* 0x080fe2000000403e */
[C---:B------:R-:W-:Y:S01]  /*51d0*/  FFMA R33, -R12.reuse, 1.4426950216293334961, -R33 ;  /* 0x3fb8aa3b0c217823 */ /* 0x040fe20000000921 */
[----:B------:R-:W-:Y:S01]  /*51e0*/  FFMA R36, -R13, 1.4426950216293334961, -R36 ;  /* 0x3fb8aa3b0d247823 */ /* 0x000fe20000000924 */
[----:B------:R-:W-:Y:S01]  /*51f0*/  FFMA.SAT R39, -R21, R61, 0.5 ;  /* 0x3f00000015277423 */ /* 0x000fe2000000213d */
[----:B------:R1:W-:Y:S01]  /*5200*/  MUFU.EX2 R10, R11 ;  /* 0x0000000b000a7308 */ /* 0x0003e20000000800 */
[----:B---3--:R-:W-:Y:S01]  /*5210*/  FADD R8, R37, -12583039 ;  /* 0xcb40007f25087421 */ /* 0x008fe20000000000 */
[----:B------:R-:W-:Y:S01]  /*5220*/  FFMA R33, -R12, 1.925963033500011079e-08, R33 ;  /* 0x32a570600c217823 */ /* 0x000fe20000000121 */
[----:B------:R-:W-:Y:S01]  /*5230*/  FFMA R36, -R13, 1.925963033500011079e-08, R36 ;  /* 0x32a570600d247823 */ /* 0x000fe20000000124 */
[----:B------:R-:W-:Y:S01]  /*5240*/  FFMA.RM R39, R39, R62, 12582913 ;  /* 0x4b40000127277423 */ /* 0x000fe2000000403e */
[C---:B------:R-:W-:Y:S01]  /*5250*/  FFMA R12, -R15.reuse, 1.4426950216293334961, -R8 ;  /* 0x3fb8aa3b0f0c7823 */ /* 0x040fe20000000908 */
[C---:B------:R-:W-:Y:S01]  /*5260*/  FFMA R23, R60.reuse, R52, R23 ;  /* 0x000000343c177223 */ /* 0x040fe20000000017 */
[----:B------:R-:W-:Y:S01]  /*5270*/  FFMA R26, R60, R55, R26 ;  /* 0x000000373c1a7223 */ /* 0x000fe2000000001a */
[----:B------:R3:W-:Y:S01]  /*5280*/  MUFU.EX2 R8, R33 ;  /* 0x0000002100087308 */ /* 0x0007e20000000800 */
[----:B------:R-:W-:Y:S01]  /*5290*/  FFMA R12, -R15, 1.925963033500011079e-08, R12 ;  /* 0x32a570600f0c7823 */ /* 0x000fe2000000010c */
[----:B------:R-:W-:Y:S01]  /*52a0*/  FFMA.SAT R15, -R20, R61, 0.5 ;  /* 0x3f000000140f7423 */ /* 0x000fe2000000213d */
[----:B-1----:R-:W-:Y:S01]  /*52b0*/  FADD R11, R38, -12583039 ;  /* 0xcb40007f260b7421 */ /* 0x002fe20000000000 */
[----:B------:R-:W-:Y:S01]  /*52c0*/  FFMA R24, R60, R53, R24 ;  /* 0x000000353c187223 */ /* 0x000fe20000000018 */
[-C--:B------:R-:W-:Y:S01]  /*52d0*/  FFMA.SAT R40, -R26, R61.reuse, 0.5 ;  /* 0x3f0000001a287423 */ /* 0x080fe2000000213d */
[----:B------:R-:W-:Y:S01]  /*52e0*/  FFMA.RM R15, R15, R62, 12582913 ;  /* 0x4b4000010f0f7423 */ /* 0x000fe2000000403e */
[----:B------:R-:W-:Y:S01]  /*52f0*/  FFMA R11, -R14, 1.4426950216293334961, -R11 ;  /* 0x3fb8aa3b0e0b7823 */ /* 0x000fe2000000090b */
[----:B------:R1:W5:Y:S01]  /*5300*/  MUFU.EX2 R13, R36 ;  /* 0x00000024000d7308 */ /* 0x0003620000000800 */
[----:B------:R-:W-:Y:S01]  /*5310*/  FFMA R25, R60, R54, R25 ;  /* 0x000000363c197223 */ /* 0x000fe20000000019 */
[----:B---3--:R-:W-:Y:S01]  /*5320*/  FADD R33, R15, -12583039 ;  /* 0xcb40007f0f217421 */ /* 0x008fe20000000000 */
[----:B------:R-:W-:Y:S01]  /*5330*/  FFMA R11, -R14, 1.925963033500011079e-08, R11 ;  /* 0x32a570600e0b7823 */ /* 0x000fe2000000010b */
[-C--:B------:R-:W-:Y:S01]  /*5340*/  FFMA.SAT R14, -R23, R61.reuse, 0.5 ;  /* 0x3f000000170e7423 */ /* 0x080fe2000000213d */
[----:B------:R-:W-:Y:S01]  /*5350*/  FFMA.RM R43, R40, R62, 12582913 ;  /* 0x4b400001282b7423 */ /* 0x000fe2000000403e */
[----:B------:R-:W-:Y:S01]  /*5360*/  FFMA R33, -R20, 1.4426950216293334961, -R33 ;  /* 0x3fb8aa3b14217823 */ /* 0x000fe20000000921 */
[----:B------:R-:W-:Y:S01]  /*5370*/  FFMA.SAT R42, -R25, R61, 0.5 ;  /* 0x3f000000192a7423 */ /* 0x000fe2000000213d */
[----:B------:R-:W-:-:S02]  /*5380*/  IMAD.SHL.U32 R0, R0, 0x800000, RZ ;  /* 0x0080000000007824 */ /* 0x000fc400078e00ff */
[----:B-1----:R-:W-:Y:S01]  /*5390*/  FADD R36, R39, -12583039 ;  /* 0xcb40007f27247421 */ /* 0x002fe20000000000 */
[----:B------:R-:W-:Y:S01]  /*53a0*/  FFMA R33, -R20, 1.925963033500011079e-08, R33 ;  /* 0x32a5706014217823 */ /* 0x000fe20000000121 */
[-C--:B------:R-:W-:Y:S01]  /*53b0*/  FFMA.RM R20, R14, R62.reuse, 12582913 ;  /* 0x4b4000010e147423 */ /* 0x080fe2000000403e */
[----:B------:R-:W-:Y:S01]  /*53c0*/  FADD R45, R43, -12583039 ;  /* 0xcb40007f2b2d7421 */ /* 0x000fe20000000000 */
[C---:B------:R-:W-:Y:S01]  /*53d0*/  FFMA R36, -R21.reuse, 1.4426950216293334961, -R36 ;  /* 0x3fb8aa3b15247823 */ /* 0x040fe20000000924 */
[----:B------:R-:W-:Y:S01]  /*53e0*/  FFMA.RM R42, R42, R62, 12582913 ;  /* 0x4b4000012a2a7423 */ /* 0x000fe2000000403e */
[----:B------:R-:W-:Y:S01]  /*53f0*/  FADD R14, R20, -12583039 ;  /* 0xcb40007f140e7421 */ /* 0x000fe20000000000 */
[----:B------:R-:W-:Y:S01]  /*5400*/  FFMA R45, -R26, 1.4426950216293334961, -R45 ;  /* 0x3fb8aa3b1a2d7823 */ /* 0x000fe2000000092d */
[----:B------:R-:W-:Y:S01]  /*5410*/  FFMA R36, -R21, 1.925963033500011079e-08, R36 ;  /* 0x32a5706015247823 */ /* 0x000fe20000000124 */
[----:B------:R-:W-:Y:S01]  /*5420*/  FFMA.SAT R21, -R24, R61, 0.5 ;  /* 0x3f00000018157423 */ /* 0x000fe2000000213d */
[----:B------:R-:W-:Y:S01]  /*5430*/  FFMA R40, -R23, 1.4426950216293334961, -R14 ;  /* 0x3fb8aa3b17287823 */ /* 0x000fe2000000090e */
[----:B------:R-:W-:Y:S01]  /*5440*/  FADD R44, R42, -12583039 ;  /* 0xcb40007f2a2c7421 */ /* 0x000fe20000000000 */
[----:B------:R-:W-:-:S02]  /*5450*/  IMAD.SHL.U32 R31, R31, 0x800000, RZ ;  /* 0x008000001f1f7824 */ /* 0x000fc400078e00ff */
[----:B------:R-:W-:Y:S01]  /*5460*/  FFMA.RM R41, R21, R62, 12582913 ;  /* 0x4b40000115297423 */ /* 0x000fe2000000403e */
[----:B------:R-:W-:Y:S01]  /*5470*/  FFMA R40, -R23, 1.925963033500011079e-08, R40 ;  /* 0x32a5706017287823 */ /* 0x000fe20000000128 */
[----:B--2---:R-:W-:Y:S01]  /*5480*/  FFMA R23, R0, R3, 1 ;  /* 0x3f80000000177423 */ /* 0x004fe20000000003 */
[----:B------:R-:W-:Y:S01]  /*5490*/  FFMA R45, -R26, 1.925963033500011079e-08, R45 ;  /* 0x32a570601a2d7823 */ /* 0x000fe2000000012d */
[----:B------:R-:W-:Y:S01]  /*54a0*/  FADD R21, R41, -12583039 ;  /* 0xcb40007f29157421 */ /* 0x000fe20000000000 */
[----:B------:R-:W-:Y:S01]  /*54b0*/  FFMA R44, -R25, 1.4426950216293334961, -R44 ;  /* 0x3fb8aa3b192c7823 */ /* 0x000fe2000000092c */
[----:B----4-:R-:W-:Y:S01]  /*54c0*/  FFMA R26, R31, R4, 1 ;  /* 0x3f8000001f1a7423 */ /* 0x010fe20000000004 */
[----:B------:R-:W-:Y:S02]  /*54d0*/  VIADD R4, R23, 0x1800000 ;  /* 0x0180000017047836 */ /* 0x000fe40000000000 */
[C---:B------:R-:W-:Y:S01]  /*54e0*/  FFMA R21, -R24.reuse, 1.4426950216293334961, -R21 ;  /* 0x3fb8aa3b18157823 */ /* 0x040fe20000000915 */
[----:B------:R-:W-:Y:S01]  /*54f0*/  FFMA R44, -R25, 1.925963033500011079e-08, R44 ;  /* 0x32a57060192c7823 */ /* 0x000fe2000000012c */
[----:B------:R-:W1:Y:S01]  /*5500*/  MUFU.EX2 R30, R30 ;  /* 0x0000001e001e7308 */ /* 0x000e620000000800 */
[----:B------:R-:W-:Y:S01]  /*5510*/  SHF.L.U32 R5, R5, 0x17, RZ ;  /* 0x0000001705057819 */ /* 0x000fe200000006ff */
[----:B------:R-:W-:Y:S01]  /*5520*/  FFMA R24, -R24, 1.925963033500011079e-08, R21 ;  /* 0x32a5706018187823 */ /* 0x000fe20000000115 */
[----:B------:R-:W-:Y:S01]  /*5530*/  LOP3.LUT R4, R4, 0x7f800000, RZ, 0xc0, !PT ;  /* 0x7f80000004047812 */ /* 0x000fe200078ec0ff */
[----:B------:R-:W-:Y:S01]  /*5540*/  IMAD.SHL.U32 R32, R32, 0x800000, RZ ;  /* 0x0080000020207824 */ /* 0x000fe200078e00ff */
[----:B------:R-:W-:Y:S01]  /*5550*/  SHF.L.U32 R9, R9, 0x17, RZ ;  /* 0x0000001709097819 */ /* 0x000fe200000006ff */
[----:B------:R-:W-:Y:S01]  /*5560*/  IMAD.SHL.U32 R34, R34, 0x800000, RZ ;  /* 0x0080000022227824 */ /* 0x000fe200078e00ff */
[----:B------:R-:W-:Y:S01]  /*5570*/  ISETP.GT.U32.AND P1, PT, R4, 0x1ffffff, PT ;  /* 0x01ffffff0400780c */ /* 0x000fe20003f24070 */
[----:B------:R-:W2:Y:S01]  /*5580*/  MUFU.EX2 R12, R12 ;  /* 0x0000000c000c7308 */ /* 0x000ea20000000800 */
[----:B------:R-:W-:Y:S01]  /*5590*/  SHF.L.U32 R38, R38, 0x17, RZ ;  /* 0x0000001726267819 */ /* 0x000fe200000006ff */
[----:B------:R-:W-:Y:S01]  /*55a0*/  IMAD.SHL.U32 R29, R29, 0x800000, RZ ;  /* 0x008000001d1d7824 */ /* 0x000fe200078e00ff */
[----:B------:R-:W-:Y:S01]  /*55b0*/  SHF.L.U32 R20, R20, 0x17, RZ ;  /* 0x0000001714147819 */ /* 0x000fe200000006ff */
[----:B------:R-:W-:Y:S01]  /*55c0*/  IMAD.SHL.U32 R35, R35, 0x800000, RZ ;  /* 0x0080000023237824 */ /* 0x000fe200078e00ff */
[----:B------:R-:W-:Y:S01]  /*55d0*/  BSSY B1, `(.L_x_117) ;  /* 0x0000026000017945 */ /* 0x000fe20003800000 */
[----:B------:R-:W-:-:S02]  /*55e0*/  IMAD.SHL.U32 R37, R37, 0x800000, RZ ;  /* 0x0080000025257824 */ /* 0x000fc400078e00ff */
[----:B-----5:R-:W-:Y:S01]  /*55f0*/  FFMA R25, R32, R7, 1 ;  /* 0x3f80000020197423 */ /* 0x020fe20000000007 */
[----:B------:R-:W3:Y:S01]  /*5600*/  MUFU.EX2 R11, R11 ;  /* 0x0000000b000b7308 */ /* 0x000ee20000000800 */
[----:B------:R-:W-:Y:S02]  /*5610*/  IMAD.SHL.U32 R39, R39, 0x800000, RZ ;  /* 0x0080000027277824 */ /* 0x000fe400078e00ff */
[----:B------:R-:W-:Y:S01]  /*5620*/  FFMA R13, R34, R13, 1 ;  /* 0x3f800000220d7423 */ /* 0x000fe2000000000d */
[----:B------:R-:W-:Y:S02]  /*5630*/  IMAD.SHL.U32 R15, R15, 0x800000, RZ ;  /* 0x008000000f0f7824 */ /* 0x000fe400078e00ff */
[----:B------:R-:W-:Y:S01]  /*5640*/  FFMA R6, R5, R6, 1 ;  /* 0x3f80000005067423 */ /* 0x000fe20000000006 */
[----:B------:R-:W-:Y:S02]  /*5650*/  IMAD.SHL.U32 R41, R41, 0x800000, RZ ;  /* 0x0080000029297824 */ /* 0x000fe400078e00ff */
[----:B-1----:R-:W-:Y:S01]  /*5660*/  FFMA R29, R29, R30, 1 ;  /* 0x3f8000001d1d7423 */ /* 0x002fe2000000001e */
[----:B------:R-:W-:Y:S01]  /*5670*/  IMAD.SHL.U32 R43, R43, 0x800000, RZ ;  /* 0x008000002b2b7824 */ /* 0x000fe200078e00ff */
[----:B------:R-:W1:Y:S01]  /*5680*/  MUFU.EX2 R36, R36 ;  /* 0x0000002400247308 */ /* 0x000e620000000800 */
[----:B------:R-:W-:-:S02]  /*5690*/  IMAD.SHL.U32 R42, R42, 0x800000, RZ ;  /* 0x008000002a2a7824 */ /* 0x000fc400078e00ff */
[----:B------:R-:W-:Y:S01]  /*56a0*/  FFMA R10, R9, R10, 1 ;  /* 0x3f800000090a7423 */ /* 0x000fe2000000000a */
[----:B------:R-:W-:Y:S01]  /*56b0*/  FFMA R32, R35, R8, 1 ;  /* 0x3f80000023207423 */ /* 0x000fe20000000008 */
[----:B--2---:R-:W-:-:S03]  /*56c0*/  FFMA R37, R37, R12, 1 ;  /* 0x3f80000025257423 */ /* 0x004fc6000000000c */
[----:B------:R-:W2:Y:S01]  /*56d0*/  MUFU.EX2 R14, R33 ;  /* 0x00000021000e7308 */ /* 0x000ea20000000800 */
[----:B---3--:R-:W-:-:S07]  /*56e0*/  FFMA R38, R38, R11, 1 ;  /* 0x3f80000026267423 */ /* 0x008fce000000000b */
[----:B------:R-:W3:Y:S01]  /*56f0*/  MUFU.EX2 R21, R40 ;  /* 0x0000002800157308 */ /* 0x000ee20000000800 */
[----:B-1----:R-:W-:-:S07]  /*5700*/  FFMA R39, R39, R36, 1 ;  /* 0x3f80000027277423 */ /* 0x002fce0000000024 */
[----:B------:R-:W1:Y:S01]  /*5710*/  MUFU.EX2 R24, R24 ;  /* 0x0000001800187308 */ /* 0x000e620000000800 */
[----:B--2---:R-:W-:-:S07]  /*5720*/  FFMA R34, R15, R14, 1 ;  /* 0x3f8000000f227423 */ /* 0x004fce000000000e */
[----:B------:R-:W2:Y:S01]  /*5730*/  MUFU.EX2 R0, R45 ;  /* 0x0000002d00007308 */ /* 0x000ea20000000800 */
[----:B---3--:R-:W-:-:S07]  /*5740*/  FFMA R21, R20, R21, 1 ;  /* 0x3f80000014157423 */ /* 0x008fce0000000015 */
[----:B------:R-:W3:Y:S01]  /*5750*/  MUFU.EX2 R3, R44 ;  /* 0x0000002c00037308 */ /* 0x000ee20000000800 */
[----:B-1----:R-:W-:Y:S01]  /*5760*/  FFMA R24, R41, R24, 1 ;  /* 0x3f80000029187423 */ /* 0x002fe20000000018 */
[----:B--2---:R-:W-:Y:S01]  /*5770*/  FFMA R43, R43, R0, 1 ;  /* 0x3f8000002b2b7423 */ /* 0x004fe20000000000 */
[----:B---3--:R-:W-:Y:S01]  /*5780*/  FFMA R42, R42, R3, 1 ;  /* 0x3f8000002a2a7423 */ /* 0x008fe20000000003 */
[----:B------:R-:W-:Y:S06]  /*5790*/  @P1 BRA `(.L_x_118) ;  /* 0x0000000000141947 */ /* 0x000fec0003800000 */
[----:B------:R-:W-:Y:S02]  /*57a0*/  MOV R3, R23 ;  /* 0x0000001700037202 */ /* 0x000fe40000000f00 */
[----:B------:R-:W-:-:S07]  /*57b0*/  MOV R68, 0x57d0 ;  /* 0x000057d000447802 */ /* 0x000fce0000000f00 */
[----:B------:R-:W-:Y:S05]  /*57c0*/  CALL.REL.NOINC `($__internal_0_$__cuda_sm20_rcp_rn_f32_slowpath) ;  /* 0x0000004800887944 */ /* 0x000fea0003c00000 */
[----:B------:R-:W-:Y:S01]  /*57d0*/  IMAD.MOV.U32 R4, RZ, RZ, R0 ;  /* 0x000000ffff047224 */ /* 0x000fe200078e0000 */
[----:B------:R-:W-:Y:S06]  /*57e0*/  BRA `(.L_x_119) ;  /* 0x0000000000107947 */ /* 0x000fec0003800000 */
.L_x_118:
[----:B------:R-:W1:Y:S02]  /*57f0*/  MUFU.RCP R4, R23 ;  /* 0x0000001700047308 */ /* 0x000e640000001000 */
[----:B-1----:R-:W-:-:S04]  /*5800*/  FFMA R0, R23, R4, -1 ;  /* 0xbf80000017007423 */ /* 0x002fc80000000004 */
[----:B------:R-:W-:-:S04]  /*5810*/  FADD.FTZ R3, -R0, -RZ ;  /* 0x800000ff00037221 */ /* 0x000fc80000010100 */
[----:B------:R-:W-:-:S07]  /*5820*/  FFMA R4, R4, R3, R4 ;  /* 0x0000000304047223 */ /* 0x000fce0000000004 */
.L_x_119:
[----:B------:R-:W-:Y:S05]  /*5830*/  BSYNC B1 ;  /* 0x0000000000017941 */ /* 0x000fea0003800000 */
.L_x_117:
        /* <DEDUP_REMOVED lines=10> */
.L_x_121:
[----:B------:R-:W1:Y:S02]  /*58e0*/  MUFU.RCP R5, R6 ;  /* 0x0000000600057308 */ /* 0x000e640000001000 */
[----:B-1----:R-:W-:-:S04]  /*58f0*/  FFMA R0, R6, R5, -1 ;  /* 0xbf80000006007423 */ /* 0x002fc80000000005 */
[----:B------:R-:W-:-:S04]  /*5900*/  FADD.FTZ R0, -R0, -RZ ;  /* 0x800000ff00007221 */ /* 0x000fc80000010100 */
[----:B------:R-:W-:-:S07]  /*5910*/  FFMA R5, R5, R0, R5 ;  /* 0x0000000005057223 */ /* 0x000fce0000000005 */
.L_x_122:
[----:B------:R-:W-:Y:S05]  /*5920*/  BSYNC B1 ;  /* 0x0000000000017941 */ /* 0x000fea0003800000 */
.L_x_120:
        /* <DEDUP_REMOVED lines=10> */
.L_x_124:
[----:B------:R-:W1:Y:S02]  /*59d0*/  MUFU.RCP R6, R29 ;  /* 0x0000001d00067308 */ /* 0x000e640000001000 */
[----:B-1----:R-:W-:-:S04]  /*59e0*/  FFMA R0, R29, R6, -1 ;  /* 0xbf8000001d007423 */ /* 0x002fc80000000006 */
[----:B------:R-:W-:-:S04]  /*59f0*/  FADD.FTZ R3, -R0, -RZ ;  /* 0x800000ff00037221 */ /* 0x000fc80000010100 */
[----:B------:R-:W-:-:S07]  /*5a00*/  FFMA R6, R6, R3, R6 ;  /* 0x0000000306067223 */ /* 0x000fce0000000006 */
.L_x_125:
[----:B------:R-:W-:Y:S05]  /*5a10*/  BSYNC B1 ;  /* 0x0000000000017941 */ /* 0x000fea0003800000 */
.L_x_123:
        /* <DEDUP_REMOVED lines=10> */
.L_x_127:
[----:B------:R-:W1:Y:S02]  /*5ac0*/  MUFU.RCP R7, R26 ;  /* 0x0000001a00077308 */ /* 0x000e640000001000 */
[----:B-1----:R-:W-:-:S04]  /*5ad0*/  FFMA R0, R26, R7, -1 ;  /* 0xbf8000001a007423 */ /* 0x002fc80000000007 */
[----:B------:R-:W-:-:S04]  /*5ae0*/  FADD.FTZ R0, -R0, -RZ ;  /* 0x800000ff00007221 */ /* 0x000fc80000010100 */
[----:B------:R-:W-:-:S07]  /*5af0*/  FFMA R7, R7, R0, R7 ;  /* 0x0000000007077223 */ /* 0x000fce0000000007 */
.L_x_128:
[----:B------:R-:W-:Y:S05]  /*5b00*/  BSYNC B1 ;  /* 0x0000000000017941 */ /* 0x000fea0003800000 */
.L_x_126:
        /* <DEDUP_REMOVED lines=10> */
.L_x_130:
[----:B------:R-:W1:Y:S02]  /*5bb0*/  MUFU.RCP R8, R25 ;  /* 0x0000001900087308 */ /* 0x000e640000001000 */
[----:B-1----:R-:W-:-:S04]  /*5bc0*/  FFMA R0, R25, R8, -1 ;  /* 0xbf80000019007423 */ /* 0x002fc80000000008 */
[----:B------:R-:W-:-:S04]  /*5bd0*/  FADD.FTZ R3, -R0, -RZ ;  /* 0x800000ff00037221 */ /* 0x000fc80000010100 */
[----:B------:R-:W-:-:S07]  /*5be0*/  FFMA R8, R8, R3, R8 ;  /* 0x0000000308087223 */ /* 0x000fce0000000008 */
.L_x_131:
[----:B------:R-:W-:Y:S05]  /*5bf0*/  BSYNC B1 ;  /* 0x0000000000017941 */ /* 0x000fea0003800000 */
.L_x_129:
        /* <DEDUP_REMOVED lines=10> */
.L_x_133:
[----:B------:R-:W1:Y:S02]  /*5ca0*/  MUFU.RCP R9, R10 ;  /* 0x0000000a00097308 */ /* 0x000e640000001000 */
[----:B-1----:R-:W-:-:S04]  /*5cb0*/  FFMA R0, R10, R9, -1 ;  /* 0xbf8000000a007423 */ /* 0x002fc80000000009 */
[----:B------:R-:W-:-:S04]  /*5cc0*/  FADD.FTZ R0, -R0, -RZ ;  /* 0x800000ff00007221 */ /* 0x000fc80000010100 */
[----:B------:R-:W-:-:S07]  /*5cd0*/  FFMA R9, R9, R0, R9 ;  /* 0x0000000009097223 */ /* 0x000fce0000000009 */
.L_x_134:
[----:B------:R-:W-:Y:S05]  /*5ce0*/  BSYNC B1 ;  /* 0x0000000000017941 */ /* 0x000fea0003800000 */
.L_x_132:
        /* <DEDUP_REMOVED lines=10> */
.L_x_136:
[----:B------:R-:W1:Y:S02]  /*5d90*/  MUFU.RCP R10, R13 ;  /* 0x0000000d000a7308 */ /* 0x000e640000001000 */
[----:B-1----:R-:W-:-:S04]  /*5da0*/  FFMA R0, R13, R10, -1 ;  /* 0xbf8000000d007423 */ /* 0x002fc8000000000a */
[----:B------:R-:W-:-:S04]  /*5db0*/  FADD.FTZ R3, -R0, -RZ ;  /* 0x800000ff00037221 */ /* 0x000fc80000010100 */
[----:B------:R-:W-:-:S07]  /*5dc0*/  FFMA R10, R10, R3, R10 ;  /* 0x000000030a0a7223 */ /* 0x000fce000000000a */
.L_x_137:
[----:B------:R-:W-:Y:S05]  /*5dd0*/  BSYNC B1 ;  /* 0x0000000000017941 */ /* 0x000fea0003800000 */
.L_x_135:
        /* <DEDUP_REMOVED lines=10> */
.L_x_139:
[----:B------:R-:W1:Y:S02]  /*5e80*/  MUFU.RCP R11, R32 ;  /* 0x00000020000b7308 */ /* 0x000e640000001000 */
[----:B-1----:R-:W-:-:S04]  /*5e90*/  FFMA R0, R32, R11, -1 ;  /* 0xbf80000020007423 */ /* 0x002fc8000000000b */
[----:B------:R-:W-:-:S04]  /*5ea0*/  FADD.FTZ R0, -R0, -RZ ;  /* 0x800000ff00007221 */ /* 0x000fc80000010100 */
[----:B------:R-:W-:-:S07]  /*5eb0*/  FFMA R11, R11, R0, R11 ;  /* 0x000000000b0b7223 */ /* 0x000fce000000000b */
.L_x_140:
[----:B------:R-:W-:Y:S05]  /*5ec0*/  BSYNC B1 ;  /* 0x0000000000017941 */ /* 0x000fea0003800000 */
.L_x_138:
        /* <DEDUP_REMOVED lines=10> */
.L_x_142:
[----:B------:R-:W1:Y:S02]  /*5f70*/  MUFU.RCP R12, R37 ;  /* 0x00000025000c7308 */ /* 0x000e640000001000 */
[----:B-1----:R-:W-:-:S04]  /*5f80*/  FFMA R0, R37, R12, -1 ;  /* 0xbf80000025007423 */ /* 0x002fc8000000000c */
[----:B------:R-:W-:-:S04]  /*5f90*/  FADD.FTZ R3, -R0, -RZ ;  /* 0x800000ff00037221 */ /* 0x000fc80000010100 */
[----:B------:R-:W-:-:S07]  /*5fa0*/  FFMA R12, R12, R3, R12 ;  /* 0x000000030c0c7223 */ /* 0x000fce000000000c */
.L_x_143:
[----:B------:R-:W-:Y:S05]  /*5fb0*/  BSYNC B1 ;  /* 0x0000000000017941 */ /* 0x000fea0003800000 */
.L_x_141:
        /* <DEDUP_REMOVED lines=10> */
.L_x_145:
[----:B------:R-:W1:Y:S02]  /*6060*/  MUFU.RCP R13, R38 ;  /* 0x00000026000d7308 */ /* 0x000e640000001000 */
[----:B-1----:R-:W-:-:S04]  /*6070*/  FFMA R0, R38, R13, -1 ;  /* 0xbf80000026007423 */ /* 0x002fc8000000000d */
[----:B------:R-:W-:-:S04]  /*6080*/  FADD.FTZ R0, -R0, -RZ ;  /* 0x800000ff00007221 */ /* 0x000fc80000010100 */
[----:B------:R-:W-:-:S07]  /*6090*/  FFMA R13, R13, R0, R13 ;  /* 0x000000000d0d7223 */ /* 0x000fce000000000d */
.L_x_146:
[----:B------:R-:W-:Y:S05]  /*60a0*/  BSYNC B1 ;  /* 0x0000000000017941 */ /* 0x000fea0003800000 */
.L_x_144:
        /* <DEDUP_REMOVED lines=10> */
.L_x_148:
[----:B------:R-:W1:Y:S02]  /*6150*/  MUFU.RCP R14, R39 ;  /* 0x00000027000e7308 */ /* 0x000e640000001000 */
[----:B-1----:R-:W-:-:S04]  /*6160*/  FFMA R0, R39, R14, -1 ;  /* 0xbf80000027007423 */ /* 0x002fc8000000000e */
[----:B------:R-:W-:-:S04]  /*6170*/  FADD.FTZ R3, -R0, -RZ ;  /* 0x800000ff00037221 */ /* 0x000fc80000010100 */
[----:B------:R-:W-:-:S07]  /*6180*/  FFMA R14, R14, R3, R14 ;  /* 0x000000030e0e7223 */ /* 0x000fce000000000e */
.L_x_149:
[----:B------:R-:W-:Y:S05]  /*6190*/  BSYNC B1 ;  /* 0x0000000000017941 */ /* 0x000fea0003800000 */
.L_x_147:
        /* <DEDUP_REMOVED lines=10> */
.L_x_151:
[----:B------:R-:W1:Y:S02]  /*6240*/  MUFU.RCP R15, R34 ;  /* 0x00000022000f7308 */ /* 0x000e640000001000 */
[----:B-1----:R-:W-:-:S04]  /*6250*/  FFMA R0, R34, R15, -1 ;  /* 0xbf80000022007423 */ /* 0x002fc8000000000f */
[----:B------:R-:W-:-:S04]  /*6260*/  FADD.FTZ R0, -R0, -RZ ;  /* 0x800000ff00007221 */ /* 0x000fc80000010100 */
[----:B------:R-:W-:-:S07]  /*6270*/  FFMA R15, R15, R0, R15 ;  /* 0x000000000f0f7223 */ /* 0x000fce000000000f */
.L_x_152:
[----:B------:R-:W-:Y:S05]  /*6280*/  BSYNC B1 ;  /* 0x0000000000017941 */ /* 0x000fea0003800000 */
.L_x_150:
        /* <DEDUP_REMOVED lines=10> */
.L_x_154:
[----:B------:R-:W1:Y:S02]  /*6330*/  MUFU.RCP R20, R21 ;  /* 0x0000001500147308 */ /* 0x000e640000001000 */
[----:B-1----:R-:W-:-:S04]  /*6340*/  FFMA R0, R21, R20, -1 ;  /* 0xbf80000015007423 */ /* 0x002fc80000000014 */
[----:B------:R-:W-:-:S04]  /*6350*/  FADD.FTZ R3, -R0, -RZ ;  /* 0x800000ff00037221 */ /* 0x000fc80000010100 */
[----:B------:R-:W-:-:S07]  /*6360*/  FFMA R20, R20, R3, R20 ;  /* 0x0000000314147223 */ /* 0x000fce0000000014 */
.L_x_155:
[----:B------:R-:W-:Y:S05]  /*6370*/  BSYNC B1 ;  /* 0x0000000000017941 */ /* 0x000fea0003800000 */
.L_x_153:
        /* <DEDUP_REMOVED lines=10> */
.L_x_157:
[----:B------:R-:W1:Y:S02]  /*6420*/  MUFU.RCP R21, R24 ;  /* 0x0000001800157308 */ /* 0x000e640000001000 */
[----:B-1----:R-:W-:-:S04]  /*6430*/  FFMA R0, R24, R21, -1 ;  /* 0xbf80000018007423 */ /* 0x002fc80000000015 */
[----:B------:R-:W-:-:S04]  /*6440*/  FADD.FTZ R0, -R0, -RZ ;  /* 0x800000ff00007221 */ /* 0x000fc80000010100 */
[----:B------:R-:W-:-:S07]  /*6450*/  FFMA R21, R21, R0, R21 ;  /* 0x0000000015157223 */ /* 0x000fce0000000015 */
.L_x_158:
[----:B------:R-:W-:Y:S05]  /*6460*/  BSYNC B1 ;  /* 0x0000000000017941 */ /* 0x000fea0003800000 */
.L_x_156:
        /* <DEDUP_REMOVED lines=10> */
.L_x_160:
[----:B------:R-:W1:Y:S02]  /*6510*/  MUFU.RCP R23, R42 ;  /* 0x0000002a00177308 */ /* 0x000e640000001000 */
[----:B-1----:R-:W-:-:S04]  /*6520*/  FFMA R0, R42, R23, -1 ;  /* 0xbf8000002a007423 */ /* 0x002fc80000000017 */
[----:B------:R-:W-:-:S04]  /*6530*/  FADD.FTZ R0, -R0, -RZ ;  /* 0x800000ff00007221 */ /* 0x000fc80000010100 */
[----:B------:R-:W-:-:S07]  /*6540*/  FFMA R23, R23, R0, R23 ;  /* 0x0000000017177223 */ /* 0x000fce0000000017 */
.L_x_161:
[----:B------:R-:W-:Y:S05]  /*6550*/  BSYNC B1 ;  /* 0x0000000000017941 */ /* 0x000fea0003800000 */
.L_x_159:
        /* <DEDUP_REMOVED lines=8> */
[----:B------:R-:W-:Y:S05]  /*65e0*/  BRA `(.L_x_164) ;  /* 0x0000000000107947 */ /* 0x000fea0003800000 */
.L_x_163:
[----:B------:R-:W1:Y:S02]  /*65f0*/  MUFU.RCP R0, R43 ;  /* 0x0000002b00007308 */ /* 0x000e640000001000 */
[----:B-1----:R-:W-:-:S04]  /*6600*/  FFMA R3, R43, R0, -1 ;  /* 0xbf8000002b037423 */ /* 0x002fc80000000000 */
[----:B------:R-:W-:-:S04]  /*6610*/  FADD.FTZ R3, -R3, -RZ ;  /* 0x800000ff03037221 */ /* 0x000fc80000010100 */
[----:B------:R-:W-:-:S07]  /*6620*/  FFMA R0, R0, R3, R0 ;  /* 0x0000000300007223 */ /* 0x000fce0000000000 */
.L_x_164:
[----:B------:R-:W-:Y:S05]  /*6630*/  BSYNC B1 ;  /* 0x0000000000017941 */ /* 0x000fea0003800000 */
.L_x_162:
[----:B------:R-:W-:Y:S01]  /*6640*/  IMAD.U32 R3, RZ, RZ, UR10 ;  /* 0x0000000aff037e24 */ /* 0x000fe2000f8e00ff */
[----:B------:R-:W-:Y:S01]  /*6650*/  F2FP.BF16.F32.PACK_AB R4, R5, R4 ;  /* 0x000000040504723e */ /* 0x000fe200000010ff */
[----:B------:R-:W-:Y:S05]  /*6660*/  WARPSYNC.ALL ;  /* 0x0000000000007948 */ /* 0x000fea0003800000 */
[----:B------:R-:W-:Y:S01]  /*6670*/  LEA R28, R3, R28, 0xc ;  /* 0x0000001c031c7211 */ /* 0x000fe200078e60ff */
[----:B------:R-:W-:Y:S01]  /*6680*/  BSSY B0, `(.L_x_165) ;  /* 0x000001e000007945 */ /* 0x000fe20003800000 */
[----:B------:R-:W-:Y:S02]  /*6690*/  F2FP.BF16.F32.PACK_AB R5, R7, R6 ;  /* 0x000000060705723e */ /* 0x000fe400000010ff */
[----:B------:R-:W-:-:S02]  /*66a0*/  LEA R28, R28, UR52, 0x1 ;  /* 0x000000341c1c7c11 */ /* 0x000fc4000f8e08ff */
[----:B------:R-:W-:Y:S02]  /*66b0*/  F2FP.BF16.F32.PACK_AB R12, R13, R12 ;  /* 0x0000000c0d0c723e */ /* 0x000fe400000010ff */
[----:B------:R-:W-:Y:S02]  /*66c0*/  F2FP.BF16.F32.PACK_AB R6, R9, R8 ;  /* 0x000000080906723e */ /* 0x000fe400000010ff */
[----:B------:R-:W-:Y:S02]  /*66d0*/  F2FP.BF16.F32.PACK_AB R7, R11, R10 ;  /* 0x0000000a0b07723e */ /* 0x000fe400000010ff */
[----:B------:R-:W-:Y:S02]  /*66e0*/  F2FP.BF16.F32.PACK_AB R13, R15, R14 ;  /* 0x0000000e0f0d723e */ /* 0x000fe400000010ff */
[----:B------:R-:W-:Y:S01]  /*66f0*/  F2FP.BF16.F32.PACK_AB R14, R21, R20 ;  /* 0x00000014150e723e */ /* 0x000fe200000010ff */
[----:B------:R1:W-:Y:S01]  /*6700*/  STSM.16.M88.4 [R28+0x200], R4 ;  /* 0x000200041c007844 */ /* 0x0003e20000000200 */
[----:B------:R-:W-:-:S02]  /*6710*/  F2FP.BF16.F32.PACK_AB R15, R0, R23 ;  /* 0x00000017000f723e */ /* 0x000fc400000010ff */
        /* <DEDUP_REMOVED lines=13> */
[----:B------:R-:W-:Y:S02]  /*67f0*/  UIADD3 UR4, UR4, 0x200, URZ ;  /* 0x0000020004047890 */ /* 0x000fe4000fffe03f */
[----:B------:R-:W-:Y:S01]  /*6800*/  UIADD3.X UR13, URZ, UR57, URZ, UP0, !UPT ;  /* 0x000000393f0d7290 */ /* 0x000fe200087fe43f */
[----:B------:R-:W-:Y:S01]  /*6810*/  UMOV UR6, UR46 ;  /* 0x0000002e00067c82 */ /* 0x000fe20008000000 */
[----:B------:R-:W-:-:S07]  /*6820*/  UMOV UR7, UR47 ;  /* 0x0000002f00077c82 */ /* 0x000fce0008000000 */
[----:B------:R2:W-:Y:S01]  /*6830*/  UTMASTG.3D [UR4], [UR12] ;  /* 0x000000040c0073b5 */ /* 0x0005e20008010000 */
[----:B------:R0:W-:Y:S01]  /*6840*/  UTMACMDFLUSH ;  /* 0x00000000000079b7 */ /* 0x0001e20000000000 */
[----:B--2---:R-:W-:-:S04]  /*6850*/  DEPBAR.LE SB0, 0x1 ;  /* 0x000080400000791a */ /* 0x004fc80000000000 */
.L_x_166:
[----:B------:R-:W-:Y:S05]  /*6860*/  BSYNC B0 ;  /* 0x0000000000007941 */ /* 0x000fea0003800000 */
.L_x_165:
[----:B------:R-:W-:Y:S06]  /*6870*/  BAR.SYNC.DEFER_BLOCKING 0x1, 0x100 ;  /* 0x0044000000007b1d */ /* 0x000fec0000010000 */
[----:B------:R-:W-:Y:S04]  /*6880*/  BSSY B0, `(.L_x_167) ;  /* 0x0000009000007945 */ /* 0x000fe80003800000 */
[----:B------:R-:W-:Y:S05]  /*6890*/  @P0 BRA `(.L_x_168) ;  /* 0x00000000001c0947 */ /* 0x000fea0003800000 */
[----:B------:R-:W-:-:S13]  /*68a0*/  ISETP.NE.AND P0, PT, R69, 0x3, PT ;  /* 0x000000034500780c */ /* 0x000fda0003f05270 */
[----:B------:R-:W-:Y:S05]  /*68b0*/  @!P0 BRA `(.L_x_169) ;  /* 0x0000000000048947 */ /* 0x000fea0003800000 */
[----:B------:R-:W-:Y:S01]  /*68c0*/  BPT.TRAP 0x1 ;  /* 0x000000040000795c */ /* 0x000fe20000300000 */
.L_x_169:
[----:B------:R-:W-:-:S04]  /*68d0*/  ULEA UR4, UR38, UR52, 0x3 ;  /* 0x0000003426047291 */ /* 0x000fc8000f8e183f */
[----:B------:R-:W-:-:S04]  /*68e0*/  UIADD3 UR4, UR4, 0x98, URZ ;  /* 0x0000009804047890 */ /* 0x000fc8000fffe03f */
[----:B------:R-:W-:-:S09]  /*68f0*/  UPRMT UR4, UR51, 0x654, UR4 ;  /* 0x0000065433047896 */ /* 0x000fd20008000004 */
[----:B------:R-:W-:Y:S03]  /*6900*/  SYNCS.ARRIVE.TRANS64.RED.A1T0 RZ, [UR4], RZ ;  /* 0x000000ffffff79a7 */ /* 0x000fe60008100404 */
.L_x_168:
[----:B------:R-:W-:Y:S05]  /*6910*/  BSYNC B0 ;  /* 0x0000000000007941 */ /* 0x000fea0003800000 */
.L_x_167:
[----:B------:R-:W-:Y:S01]  /*6920*/  IADD3 R16, P0, R16, UR36, RZ ;  /* 0x0000002410107c10 */ /* 0x000fe2000ff1e0ff */
[----:B------:R-:W-:Y:S01]  /*6930*/  ULDC.64 UR4, c[0x0][0x8f8] ;  /* 0x00023e0000047ab9 */ /* 0x000fe20000000a00 */
[----:B------:R-:W-:Y:S01]  /*6940*/  UIADD3 UR38, UR38, 0x1, URZ ;  /* 0x0000000126267890 */ /* 0x000fe2000fffe03f */
[----:B------:R-:W-:Y:S01]  /*6950*/  PRMT R0, RZ, 0x7610, R0 ;  /* 0x00007610ff007816 */ /* 0x000fe20000000000 */
[----:B------:R-:W-:Y:S01]  /*6960*/  UMOV UR47, 0xffffffff ;  /* 0xffffffff002f7882 */ /* 0x000fe20000000000 */
[----:B------:R-:W-:Y:S01]  /*6970*/  IADD3.X R17, R17, UR42, RZ, P0, !PT ;  /* 0x0000002a11117c10 */ /* 0x000fe200087fe4ff */
[----:B------:R-:W-:Y:S01]  /*6980*/  UISETP.NE.AND UP0, UPT, UR38, 0x3, UPT ;  /* 0x000000032600788c */ /* 0x000fe2000bf05270 */
[----:B------:R-:W-:Y:S01]  /*6990*/  ISETP.GE.U32.AND P0, PT, R16, UR4, PT ;  /* 0x0000000410007c0c */ /* 0x000fe2000bf06070 */
[----:B------:R-:W-:Y:S02]  /*69a0*/  IMAD.MOV.U32 R23, RZ, RZ, -0x1 ;  /* 0xffffffffff177424 */ /* 0x000fe400078e00ff */
[----:B------:R-:W-:Y:S01]  /*69b0*/  USEL UR38, UR38, URZ, UP0 ;  /* 0x0000003f26267287 */ /* 0x000fe20008000000 */
[----:B------:R-:W-:Y:S01]  /*69c0*/  ISETP.GE.U32.AND.EX P0, PT, R17, UR5, PT, P0 ;  /* 0x0000000511007c0c */ /* 0x000fe2000bf06100 */
[----:B------:R-:W-:-:S12]  /*69d0*/  IMAD.MOV.U32 R62, RZ, RZ, -0x1 ;  /* 0xffffffffff3e7424 */ /* 0x000fd800078e00ff */
[----:B------:R-:W-:Y:S05]  /*69e0*/  @P0 BRA `(.L_x_170) ;  /* 0x0000000400680947 */ /* 0x000fea0003800000 */
[----:B-1----:R-:W1:Y:S01]  /*69f0*/  S2R R12, SR_CTAID.X ;  /* 0x00000000000c7919 */ /* 0x002e620000002500 */
[----:B------:R-:W2:Y:S01]  /*6a00*/  LDC.64 R10, c[0x0][0x8d0] ;  /* 0x00023400ff0a7b82 */ /* 0x000ea20000000a00 */
[----:B------:R-:W-:Y:S01]  /*6a10*/  ULDC UR4, c[0x0][0x150] ;  /* 0x0000540000047ab9 */ /* 0x000fe20000000800 */
[----:B------:R-:W-:Y:S01]  /*6a20*/  MOV R8, R16 ;  /* 0x0000001000087202 */ /* 0x000fe20000000f00 */
[----:B------:R-:W3:Y:S01]  /*6a30*/  S2R R24, SR_CTAID.Y ;  /* 0x0000000000187919 */ /* 0x000ee20000002600 */
[----:B------:R-:W-:-:S04]  /*6a40*/  IMAD.MOV.U32 R9, RZ, RZ, R17 ;  /* 0x000000ffff097224 */ /* 0x000fc800078e0011 */
[----:B------:R-:W4:Y:S08]  /*6a50*/  LDC R25, c[0x0][0x144] ;  /* 0x00005100ff197b82 */ /* 0x000f300000000800 */
[----:B------:R-:W3:Y:S08]  /*6a60*/  LDC R0, c[0x0][0x8d8] ;  /* 0x00023600ff007b82 */ /* 0x000ef00000000800 */
[----:B------:R-:W3:Y:S01]  /*6a70*/  LDC.64 R14, c[0x0][0x8c8] ;  /* 0x00023200ff0e7b82 */ /* 0x000ee20000000a00 */
[----:B--2---:R-:W-:-:S04]  /*6a80*/  ISETP.NE.U32.AND P0, PT, R10, RZ, PT ;  /* 0x000000ff0a00720c */ /* 0x004fc80003f05070 */
[----:B------:R-:W-:Y:S02]  /*6a90*/  ISETP.NE.AND.EX P0, PT, R11, RZ, PT, P0 ;  /* 0x000000ff0b00720c */ /* 0x000fe40003f05300 */
[----:B-1----:R-:W-:-:S05]  /*6aa0*/  I2FP.F32.U32 R3, R12 ;  /* 0x0000000c00037245 */ /* 0x002fca0000201000 */
[----:B------:R-:W-:-:S04]  /*6ab0*/  FMUL R3, R3, UR4 ;  /* 0x0000000403037c20 */ /* 0x000fc80008400000 */
[----:B------:R1:W2:Y:S02]  /*6ac0*/  F2I.U32.TRUNC.NTZ R23, R3 ;  /* 0x0000000300177305 */ /* 0x0002a4000020f000 */
[----:B----4-:R-:W-:Y:S05]  /*6ad0*/  @!P0 BRA `(.L_x_171) ;  /* 0x0000000000288947 */ /* 0x010fea0003800000 */
[----:B-1----:R-:W1:Y:S02]  /*6ae0*/  LDC R3, c[0x0][0x8dc] ;  /* 0x00023700ff037b82 */ /* 0x002e640000000800 */
[----:B-1----:R-:W-:-:S05]  /*6af0*/  IADD3 R3, P0, R16, R3, RZ ;  /* 0x0000000310037210 */ /* 0x002fca0007f1e0ff */
        /* <DEDUP_REMOVED lines=8> */
.L_x_171:
[----:B------:R-:W4:Y:S01]  /*6b80*/  LDC.64 R20, c[0x0][0x8e8] ;  /* 0x00023a00ff147b82 */ /* 0x000f220000000a00 */
[-CC-:B---3--:R-:W-:Y:S01]  /*6b90*/  SHF.R.U64 R31, R8, R0.reuse, R9.reuse ;  /* 0x00000000081f7219 */ /* 0x188fe20000001209 */
[----:B------:R-:W-:Y:S01]  /*6ba0*/  ULDC UR4, c[0x0][0x154] ;  /* 0x0000550000047ab9 */ /* 0x000fe20000000800 */
[----:B------:R-:W-:Y:S02]  /*6bb0*/  SHF.R.U32.HI R0, RZ, R0, R9 ;  /* 0x00000000ff007219 */ /* 0x000fe40000011609 */
[----:B-1----:R-:W-:Y:S02]  /*6bc0*/  IADD3 R3, P0, RZ, -R31, RZ ;  /* 0x8000001fff037210 */ /* 0x002fe40007f1e0ff */
[----:B--2---:R-:W-:Y:S01]  /*6bd0*/  IADD3 R23, -R23, RZ, RZ ;  /* 0x000000ff17177210 */ /* 0x004fe20007ffe1ff */
[----:B------:R-:W1:Y:S01]  /*6be0*/  LDC R6, c[0x0][0x8c0] ;  /* 0x00023000ff067b82 */ /* 0x000e620000000800 */
[----:B------:R-:W-:Y:S01]  /*6bf0*/  MOV R7, 0x1 ;  /* 0x0000000100077802 */ /* 0x000fe20000000f00 */
[----:B------:R-:W-:-:S02]  /*6c00*/  IMAD.X R5, RZ, RZ, ~R0, P0 ;  /* 0x000000ffff057224 */ /* 0x000fc400000e0e00 */
[----:B------:R-:W-:Y:S02]  /*6c10*/  IMAD R26, R25, R23, R12 ;  /* 0x00000017191a7224 */ /* 0x000fe400078e020c */
[-C--:B------:R-:W-:Y:S02]  /*6c20*/  IMAD R0, R5, R14.reuse, RZ ;  /* 0x0000000e05007224 */ /* 0x080fe400078e02ff */
[----:B------:R-:W2:Y:S01]  /*6c30*/  LDC R8, c[0x0][0x8b0] ;  /* 0x00022c00ff087b82 */ /* 0x000ea20000000800 */
[----:B------:R-:W-:-:S04]  /*6c40*/  IMAD.WIDE.U32 R4, R3, R14, R16 ;  /* 0x0000000e03047225 */ /* 0x000fc800078e0010 */
[----:B------:R-:W-:Y:S01]  /*6c50*/  IMAD R3, R3, R15, R0 ;  /* 0x0000000f03037224 */ /* 0x000fe200078e0200 */
[----:B------:R-:W-:Y:S02]  /*6c60*/  I2FP.F32.U32 R0, R24 ;  /* 0x0000001800007245 */ /* 0x000fe40000201000 */
[----:B------:R-:W3:Y:S01]  /*6c70*/  LDC R28, c[0x0][0x900] ;  /* 0x00024000ff1c7b82 */ /* 0x000ee20000000800 */
[----:B------:R-:W-:Y:S01]  /*6c80*/  IMAD.IADD R3, R5, 0x1, R3 ;  /* 0x0000000105037824 */ /* 0x000fe200078e0203 */
[----:B----4-:R-:W-:Y:S01]  /*6c90*/  ISETP.NE.U32.AND P0, PT, R20, RZ, PT ;  /* 0x000000ff1400720c */ /* 0x010fe20003f05070 */
[----:B------:R-:W-:Y:S01]  /*6ca0*/  FMUL R0, R0, UR4 ;  /* 0x0000000400007c20 */ /* 0x000fe20008400000 */
[----:B------:R-:W-:Y:S02]  /*6cb0*/  IMAD.MOV.U32 R5, RZ, RZ, -0x1 ;  /* 0xffffffffff057424 */ /* 0x000fe400078e00ff */
[----:B------:R-:W-:Y:S01]  /*6cc0*/  ISETP.NE.AND.EX P0, PT, R21, RZ, PT, P0 ;  /* 0x000000ff1500720c */ /* 0x000fe20003f05300 */
[----:B------:R4:W3:Y:S01]  /*6cd0*/  F2I.U32.TRUNC.NTZ R13, R0 ;  /* 0x00000000000d7305 */ /* 0x0008e2000020f000 */
[----:B------:R-:W4:Y:S01]  /*6ce0*/  LDC R15, c[0x0][0x148] ;  /* 0x00005200ff0f7b82 */ /* 0x000f220000000800 */
[----:B-1----:R-:W-:-:S02]  /*6cf0*/  SHF.R.U64 R12, R4, R6, R3 ;  /* 0x00000006040c7219 */ /* 0x002fc40000001203 */
[----:B------:R-:W-:-:S05]  /*6d00*/  SHF.R.U32.HI R3, RZ, R6, R3 ;  /* 0x00000006ff037219 */ /* 0x000fca0000011603 */
[----:B------:R-:W1:Y:S01]  /*6d10*/  LDC R25, c[0x0][0x8a8] ;  /* 0x00022a00ff197b82 */ /* 0x000e620000000800 */
[-CC-:B--2---:R-:W-:Y:S02]  /*6d20*/  SHF.R.U64 R10, R12, R8.reuse, R3.reuse ;  /* 0x000000080c0a7219 */ /* 0x184fe40000001203 */
[----:B------:R-:W-:-:S05]  /*6d30*/  SHF.R.U32.HI R3, RZ, R8, R3 ;  /* 0x00000008ff037219 */ /* 0x000fca0000011603 */
[----:B------:R-:W2:Y:S01]  /*6d40*/  LDC R27, c[0x0][0x8f0] ;  /* 0x00023c00ff1b7b82 */ /* 0x000ea20000000800 */
[-C--:B---3--:R-:W-:Y:S02]  /*6d50*/  SHF.L.U32 R4, R5, R28.reuse, RZ ;  /* 0x0000001c05047219 */ /* 0x088fe400000006ff */
[-CC-:B------:R-:W-:Y:S02]  /*6d60*/  SHF.R.U64 R14, R10, R28.reuse, R3.reuse ;  /* 0x0000001c0a0e7219 */ /* 0x180fe40000001203 */
[----:B------:R-:W-:Y:S02]  /*6d70*/  SHF.R.U32.HI R5, RZ, R28, R3 ;  /* 0x0000001cff057219 */ /* 0x000fe40000011603 */
[----:B------:R-:W-:Y:S01]  /*6d80*/  LOP3.LUT R23, RZ, R4, RZ, 0x33, !PT ;  /* 0x00000004ff177212 */ /* 0x000fe200078e33ff */
[----:B------:R-:W3:Y:S01]  /*6d90*/  LDC R29, c[0x0][0x8e0] ;  /* 0x00023800ff1d7b82 */ /* 0x000ee20000000800 */
[----:B------:R-:W-:Y:S01]  /*6da0*/  SHF.L.U32 R28, R7, R28, RZ ;  /* 0x0000001c071c7219 */ /* 0x000fe200000006ff */
[----:B------:R-:W-:-:S06]  /*6db0*/  IMAD.MOV.U32 R4, RZ, RZ, R14 ;  /* 0x000000ffff047224 */ /* 0x000fcc00078e000e */
        /* <DEDUP_REMOVED lines=12> */
.L_x_172:
[----:B------:R-:W-:Y:S01]  /*6e80*/  ISETP.NE.AND P0, PT, R2, 0x1, PT ;  /* 0x000000010200780c */ /* 0x000fe20003f05270 */
[----:B------:R-:W-:Y:S01]  /*6e90*/  IMAD.MOV R13, RZ, RZ, -R13 ;  /* 0x000000ffff0d7224 */ /* 0x000fe200078e0a0d */
[----:B--2-4-:R-:W-:Y:S02]  /*6ea0*/  SHF.R.U64 R0, R4, R27, R5 ;  /* 0x0000001b04007219 */ /* 0x014fe40000001205 */
[----:B------:R-:W-:Y:S02]  /*6eb0*/  LOP3.LUT R23, R10, R23, RZ, 0xc0, !PT ;  /* 0x000000170a177212 */ /* 0x000fe400078ec0ff */
[----:B-1----:R-:W-:Y:S01]  /*6ec0*/  IADD3 R5, R25, -0x1, RZ ;  /* 0xffffffff19057810 */ /* 0x002fe20007ffe0ff */
[----:B------:R-:W-:Y:S01]  /*6ed0*/  IMAD.MOV R3, RZ, RZ, -R0 ;  /* 0x000000ffff037224 */ /* 0x000fe200078e0a00 */
[----:B------:R-:W-:Y:S01]  /*6ee0*/  R2UR UR47, R31 ;  /* 0x000000001f2f72ca */ /* 0x000fe200000e0000 */
[----:B------:R-:W-:Y:S01]  /*6ef0*/  IMAD R23, R28, R0, R23 ;  /* 0x000000001c177224 */ /* 0x000fe200078e0217 */
[----:B------:R-:W-:Y:S01]  /*6f00*/  LOP3.LUT R5, R12, R5, RZ, 0xc0, !PT ;  /* 0x000000050c057212 */ /* 0x000fe200078ec0ff */
[----:B---3--:R-:W-:-:S02]  /*6f10*/  IMAD R0, R3, R29, R14 ;  /* 0x0000001d03007224 */ /* 0x008fc400078e020e */
[----:B------:R-:W-:Y:S02]  /*6f20*/  @P0 IMAD R26, R15, R13, R24 ;  /* 0x0000000d0f1a0224 */ /* 0x000fe400078e0218 */
[----:B------:R-:W-:Y:S02]  /*6f30*/  IMAD R0, R0, R25, R5 ;  /* 0x0000001900007224 */ /* 0x000fe400078e0205 */
[----:B------:R-:W-:Y:S02]  /*6f40*/  IMAD R23, R23, R30, R26 ;  /* 0x0000001e17177224 */ /* 0x000fe400078e021a */
[----:B------:R-:W-:-:S03]  /*6f50*/  IMAD.MOV.U32 R3, RZ, RZ, 0x1 ;  /* 0x00000001ff037424 */ /* 0x000fc600078e00ff */
[----:B------:R-:W-:Y:S02]  /*6f60*/  SEL R62, R0, R23, !P0 ;  /* 0x00000017003e7207 */ /* 0x000fe40004000000 */
[----:B------:R-:W-:Y:S02]  /*6f70*/  SEL R23, R23, R0, !P0 ;  /* 0x0000000017177207 */ /* 0x000fe40004000000 */
[----:B------:R-:W-:-:S07]  /*6f80*/  PRMT R0, R3, 0x7610, R0 ;  /* 0x0000761003007816 */ /* 0x000fce0000000000 */
.L_x_170:
[----:B------:R-:W-:Y:S01]  /*6f90*/  UIADD3 UR48, UR10, 0x1, URZ ;  /* 0x000000010a307890 */ /* 0x000fe2000fffe03f */
[----:B------:R-:W-:Y:S01]  /*6fa0*/  LOP3.LUT P0, RZ, R0, 0xff, RZ, 0xc0, !PT ;  /* 0x000000ff00ff7812 */ /* 0x000fe2000780c0ff */
[----:B------:R-:W-:Y:S02]  /*6fb0*/  ULOP3.LUT UR43, UR8, 0x7, URZ, 0xc0, !UPT ;  /* 0x00000007082b7892 */ /* 0x000fe4000f8ec03f */
[----:B------:R-:W-:Y:S02]  /*6fc0*/  UISETP.NE.AND UP0, UPT, UR48, 0x3, UPT ;  /* 0x000000033000788c */ /* 0x000fe4000bf05270 */
[----:B------:R-:W-:Y:S02]  /*6fd0*/  UIADD3 UR39, UR39, 0x2, URZ ;  /* 0x0000000227277890 */ /* 0x000fe4000fffe03f */
[----:B------:R-:W-:Y:S02]  /*6fe0*/  USEL UR49, URZ, 0x1, UP0 ;  /* 0x000000013f317887 */ /* 0x000fe40008000000 */
[----:B------:R-:W-:-:S02]  /*6ff0*/  USEL UR48, UR48, URZ, UP0 ;  /* 0x0000003f30307287 */ /* 0x000fc40008000000 */
[----:B------:R-:W-:Y:S02]  /*7000*/  ULOP3.LUT UR49, UR9, UR49, URZ, 0x3c, !UPT ;  /* 0x0000003109317292 */ /* 0x000fe4000f8e3c3f */
[----:B------:R-:W-:Y:S10]  /*7010*/  @P0 BRA `(.L_x_173) ;  /* 0xffffffa400d40947 */ /* 0x000ff4000383ffff */
[----:B------:R-:W-:-:S13]  /*7020*/  PLOP3.LUT P0, PT, PT, PT, PT, 0x8, 0x0 ;  /* 0x000000000000781c */ /* 0x000fda0003f0e170 */
.L_x_23:
[----:B------:R-:W-:Y:S05]  /*7030*/  @P0 BRA `(.L_x_15) ;  /* 0x0000002800c00947 */ /* 0x000fea0003800000 */
[----:B------:R-:W-:Y:S01]  /*7040*/  ULDC.64 UR6, c[0x0][0x588] ;  /* 0x0001620000067ab9 */ /* 0x000fe20000000a00 */
[----:B------:R-:W-:Y:S01]  /*7050*/  ULDC.64 UR4, c[0x0][0x590] ;  /* 0x0001640000047ab9 */ /* 0x000fe20000000a00 */
[----:B------:R-:W-:Y:S01]  /*7060*/  ISETP.NE.U32.AND P0, PT, RZ, UR6, PT ;  /* 0x00000006ff007c0c */ /* 0x000fe2000bf05070 */
[----:B------:R-:W-:-:S04]  /*7070*/  DEPBAR.LE SB0, 0x0 ;  /* 0x000080000000791a */ /* 0x000fc80000000000 */
[----:B------:R-:W-:Y:S01]  /*7080*/  ISETP.NE.U32.AND P1, PT, RZ, UR4, PT ;  /* 0x00000004ff007c0c */ /* 0x000fe2000bf25070 */
[----:B------:R-:W-:Y:S01]  /*7090*/  BSSY B0, `(.L_x_174) ;  /* 0x0000015000007945 */ /* 0x000fe20003800000 */
[----:B------:R-:W-:Y:S02]  /*70a0*/  ISETP.NE.AND.EX P0, PT, RZ, UR7, PT, P0 ;  /* 0x00000007ff007c0c */ /* 0x000fe4000bf05300 */
[----:B------:R-:W-:-:S13]  /*70b0*/  ISETP.NE.AND.EX P1, PT, RZ, UR5, PT, P1 ;  /* 0x00000005ff007c0c */ /* 0x000fda000bf25310 */
[----:B------:R-:W-:Y:S05]  /*70c0*/  @P0 BRA P1, `(.L_x_175) ;  /* 0x0000000000440947 */ /* 0x000fea0000800000 */
[----:B------:R-:W-:-:S04]  /*70d0*/  ISETP.NE.U32.AND P0, PT, RZ, UR4, PT ;  /* 0x00000004ff007c0c */ /* 0x000fc8000bf05070 */
[----:B------:R-:W-:-:S13]  /*70e0*/  ISETP.NE.AND.EX P0, PT, RZ, UR5, PT, P0 ;  /* 0x00000005ff007c0c */ /* 0x000fda000bf05300 */
[----:B------:R-:W-:Y:S05]  /*70f0*/  @!P0 BRA `(.L_x_176) ;  /* 0x00000000002c8947 */ /* 0x000fea0003800000 */
[----:B------:R-:W-:-:S13]  /*7100*/  LOP3.LUT P0, RZ, R58, 0xff, RZ, 0xc0, !PT ;  /* 0x000000ff3aff7812 */ /* 0x000fda000780c0ff */
[----:B------:R-:W-:Y:S05]  /*7110*/  @!P0 BRA `(.L_x_177) ;  /* 0x0000000000108947 */ /* 0x000fea0003800000 */
[----:B-----5:R-:W-:-:S13]  /*7120*/  FSETP.NEU.AND P0, PT, R59, RZ, PT ;  /* 0x000000ff3b00720b */ /* 0x020fda0003f0d000 */
[----:B------:R-:W-:Y:S05]  /*7130*/  @!P0 BREAK B0 ;  /* 0x0000000000008942 */ /* 0x000fea0003800000 */
[----:B------:R-:W-:Y:S05]  /*7140*/  @P0 BRA `(.L_x_175) ;  /* 0x0000000000240947 */ /* 0x000fea0003800000 */
[----:B------:R-:W-:Y:S05]  /*7150*/  BRA `(.L_x_15) ;  /* 0x0000002800787947 */ /* 0x000fea0003800000 */
.L_x_177:
[----:B------:R-:W-:-:S04]  /*7160*/  ISETP.NE.U32.AND P0, PT, RZ, UR6, PT ;  /* 0x00000006ff007c0c */ /* 0x000fc8000bf05070 */
[----:B------:R-:W-:-:S13]  /*7170*/  ISETP.NE.AND.EX P0, PT, RZ, UR7, PT, P0 ;  /* 0x00000007ff007c0c */ /* 0x000fda000bf05300 */
[----:B------:R-:W-:Y:S05]  /*7180*/  @!P0 BREAK B0 ;  /* 0x0000000000008942 */ /* 0x000fea0003800000 */
[----:B------:R-:W-:Y:S05]  /*7190*/  @P0 BRA `(.L_x_175) ;  /* 0x0000000000100947 */ /* 0x000fea0003800000 */
[----:B------:R-:W-:Y:S05]  /*71a0*/  BRA `(.L_x_15) ;  /* 0x0000002800647947 */ /* 0x000fea0003800000 */
.L_x_176:
[----:B-----5:R-:W-:-:S13]  /*71b0*/  FSETP.NEU.AND P0, PT, R59, RZ, PT ;  /* 0x000000ff3b00720b */ /* 0x020fda0003f0d000 */
[----:B------:R-:W-:Y:S05]  /*71c0*/  @!P0 BREAK B0 ;  /* 0x0000000000008942 */ /* 0x000fea0003800000 */
[----:B------:R-:W-:Y:S05]  /*71d0*/  @!P0 BRA `(.L_x_15) ;  /* 0x0000002800588947 */ /* 0x000fea0003800000 */
.L_x_175:
[----:B-1----:R-:W-:Y:S05]  /*71e0*/  BSYNC B0 ;  /* 0x0000000000007941 */ /* 0x002fea0003800000 */
.L_x_174:
[----:B------:R-:W-:-:S04]  /*71f0*/  LOP3.LUT R19, R19, 0x1, RZ, 0xfc, !PT ;  /* 0x0000000113137812 */ /* 0x000fc800078efcff */
[----:B------:R-:W-:-:S13]  /*7200*/  ISETP.NE.AND P0, PT, R19, 0x3, PT ;  /* 0x000000031300780c */ /* 0x000fda0003f05270 */
[----:B------:R-:W-:Y:S05]  /*7210*/  @!P0 BRA `(.L_x_178) ;  /* 0x0000000000048947 */ /* 0x000fea0003800000 */
[----:B------:R-:W-:Y:S01]  /*7220*/  BPT.TRAP 0x1 ;  /* 0x000000040000795c */ /* 0x000fe20000300000 */
.L_x_178:
[----:B------:R-:W1:Y:S01]  /*7230*/  S2UR UR5, SR_CgaCtaId ;  /* 0x00000000000579c3 */ /* 0x000e620000008800 */
[----:B------:R-:W-:Y:S02]  /*7240*/  UMOV UR4, 0x400 ;  /* 0x0000040000047882 */ /* 0x000fe40000000000 */
[----:B-1----:R-:W-:-:S04]  /*7250*/  ULEA UR4, UR5, UR4, 0x18 ;  /* 0x0000000405047291 */ /* 0x002fc8000f8ec03f */
[----:B------:R-:W-:-:S04]  /*7260*/  ULEA UR4, UR38, UR4, 0x3 ;  /* 0x0000000426047291 */ /* 0x000fc8000f8e183f */
[----:B------:R-:W-:-:S04]  /*7270*/  UIADD3 UR4, UR4, 0x98, URZ ;  /* 0x0000009804047890 */ /* 0x000fc8000fffe03f */
[----:B------:R-:W-:-:S09]  /*7280*/  UPRMT UR4, UR5, 0x654, UR4 ;  /* 0x0000065405047896 */ /* 0x000fd20008000004 */
[----:B------:R-:W-:Y:S01]  /*7290*/  SYNCS.ARRIVE.TRANS64.RED.A1T0 RZ, [UR4], RZ ;  /* 0x000000ffffff79a7 */ /* 0x000fe20008100404 */
[----:B------:R-:W-:Y:S05]  /*72a0*/  BRA `(.L_x_15) ;  /* 0x0000002800247947 */ /* 0x000fea0003800000 */
.L_x_14:
[----:B------:R-:W-:Y:S01]  /*72b0*/  ULDC.64 UR4, c[0x0][0x8f8] ;  /* 0x00023e0000047ab9 */ /* 0x000fe20000000a00 */
[----:B------:R-:W-:Y:S01]  /*72c0*/  PRMT R8, RZ, 0x7610, R8 ;  /* 0x00007610ff087816 */ /* 0x000fe20000000008 */
[----:B------:R-:W-:Y:S01]  /*72d0*/  IMAD.MOV.U32 R20, RZ, RZ, -0x1 ;  /* 0xffffffffff147424 */ /* 0x000fe200078e00ff */
[----:B------:R-:W-:Y:S01]  /*72e0*/  ISETP.GE.U32.AND P1, PT, R16, UR4, PT ;  /* 0x0000000410007c0c */ /* 0x000fe2000bf26070 */
[----:B------:R-:W-:Y:S01]  /*72f0*/  IMAD.MOV.U32 R13, RZ, RZ, -0x1 ;  /* 0xffffffffff0d7424 */ /* 0x000fe200078e00ff */
[----:B------:R-:W-:Y:S02]  /*7300*/  MOV R21, 0xffffffff ;  /* 0xffffffff00157802 */ /* 0x000fe40000000f00 */
[----:B------:R-:W-:-:S13]  /*7310*/  ISETP.GE.U32.AND.EX P1, PT, R17, UR5, PT, P1 ;  /* 0x0000000511007c0c */ /* 0x000fda000bf26110 */
[----:B------:R-:W-:Y:S05]  /*7320*/  @P1 BRA `(.L_x_179) ;  /* 0x0000000400281947 */ /* 0x000fea0003800000 */
[----:B------:R-:W2:Y:S01]  /*7330*/  LDC.64 R20, c[0x0][0x8d0] ;  /* 0x00023400ff147b82 */ /* 0x000ea20000000a00 */
[----:B------:R-:W-:Y:S01]  /*7340*/  MOV R14, R16 ;  /* 0x00000010000e7202 */ /* 0x000fe20000000f00 */
[----:B------:R-:W-:-:S06]  /*7350*/  IMAD.MOV.U32 R15, RZ, RZ, R17 ;  /* 0x000000ffff0f7224 */ /* 0x000fcc00078e0011 */
        /* <DEDUP_REMOVED lines=15> */
.L_x_180:
        /* <DEDUP_REMOVED lines=10> */
[----:B------:R-:W-:-:S03]  /*74f0*/  IMAD R13, R13, R27, R8 ;  /* 0x0000001b0d0d7224 */ /* 0x000fc600078e0208 */
[----:B------:R-:W5:Y:S01]  /*7500*/  LDC R29, c[0x0][0x900] ;  /* 0x00024000ff1d7b82 */ /* 0x000f620000000800 */
[----:B--2---:R-:W-:Y:S02]  /*7510*/  ISETP.NE.U32.AND P1, PT, R30, RZ, PT ;  /* 0x000000ff1e00720c */ /* 0x004fe40003f25070 */
[----:B------:R-:W-:Y:S02]  /*7520*/  IADD3 R11, R11, R13, RZ ;  /* 0x0000000d0b0b7210 */ /* 0x000fe40007ffe0ff */
[----:B------:R-:W-:-:S03]  /*7530*/  ISETP.NE.AND.EX P1, PT, R31, RZ, PT, P1 ;  /* 0x000000ff1f00720c */ /* 0x000fc60003f25310 */
[----:B------:R-:W2:Y:S01]  /*7540*/  LDC R26, c[0x0][0x8a8] ;  /* 0x00022a00ff1a7b82 */ /* 0x000ea20000000800 */
[-CC-:B---3--:R-:W-:Y:S01]  /*7550*/  SHF.R.U64 R20, R10, R12.reuse, R11.reuse ;  /* 0x0000000c0a147219 */ /* 0x188fe2000000120b */
[----:B------:R-:W-:Y:S01]  /*7560*/  IMAD.MOV.U32 R10, RZ, RZ, -0x1 ;  /* 0xffffffffff0a7424 */ /* 0x000fe200078e00ff */
[----:B------:R-:W-:-:S05]  /*7570*/  SHF.R.U32.HI R11, RZ, R12, R11 ;  /* 0x0000000cff0b7219 */ /* 0x000fca000001160b */
[----:B------:R-:W3:Y:S01]  /*7580*/  LDC R28, c[0x0][0x8f0] ;  /* 0x00023c00ff1c7b82 */ /* 0x000ee20000000800 */
[-CC-:B----4-:R-:W-:Y:S02]  /*7590*/  SHF.R.U64 R25, R20, R14.reuse, R11.reuse ;  /* 0x0000000e14197219 */ /* 0x190fe4000000120b */
[----:B------:R-:W-:-:S05]  /*75a0*/  SHF.R.U32.HI R8, RZ, R14, R11 ;  /* 0x0000000eff087219 */ /* 0x000fca000001160b */
[----:B------:R-:W4:Y:S01]  /*75b0*/  LDC R32, c[0x0][0x8e0] ;  /* 0x00023800ff207b82 */ /* 0x000f220000000800 */
[-C--:B-----5:R-:W-:Y:S02]  /*75c0*/  SHF.L.U32 R10, R10, R29.reuse, RZ ;  /* 0x0000001d0a0a7219 */ /* 0x0a0fe400000006ff */
[-CC-:B------:R-:W-:Y:S02]  /*75d0*/  SHF.R.U64 R27, R25, R29.reuse, R8.reuse ;  /* 0x0000001d191b7219 */ /* 0x180fe40000001208 */
[----:B------:R-:W-:Y:S02]  /*75e0*/  LOP3.LUT R36, RZ, R10, RZ, 0x33, !PT ;  /* 0x0000000aff247212 */ /* 0x000fe400078e33ff */
[----:B------:R-:W-:Y:S01]  /*75f0*/  SHF.R.U32.HI R11, RZ, R29, R8 ;  /* 0x0000001dff0b7219 */ /* 0x000fe20000011608 */
[----:B------:R-:W1:Y:S01]  /*7600*/  LDC R33, c[0x0][0x8b8] ;  /* 0x00022e00ff217b82 */ /* 0x000e620000000800 */
[----:B------:R-:W-:Y:S01]  /*7610*/  MOV R10, R27 ;  /* 0x0000001b000a7202 */ /* 0x000fe20000000f00 */
[----:B------:R-:W-:Y:S06]  /*7620*/  @!P1 BRA `(.L_x_181) ;  /* 0x0000000000289947 */ /* 0x000fec0003800000 */
[----:B------:R-:W5:Y:S02]  /*7630*/  LDC R8, c[0x0][0x8f4] ;  /* 0x00023d00ff087b82 */ /* 0x000f640000000800 */
[----:B-----5:R-:W-:-:S05]  /*7640*/  IADD3 R15, P1, R27, R8, RZ ;  /* 0x000000081b0f7210 */ /* 0x020fca0007f3e0ff */
[----:B------:R-:W-:-:S04]  /*7650*/  IMAD.X R21, RZ, RZ, R11, P1 ;  /* 0x000000ffff157224 */ /* 0x000fc800008e060b */
[----:B------:R-:W-:-:S04]  /*7660*/  IMAD.WIDE.U32 R10, R21, R30, RZ ;  /* 0x0000001e150a7225 */ /* 0x000fc800078e00ff */
[----:B------:R-:W-:-:S04]  /*7670*/  IMAD.WIDE.U32 R12, P1, R15, R31, R10 ;  /* 0x0000001f0f0c7225 */ /* 0x000fc8000782000a */
[----:B------:R-:W-:Y:S01]  /*7680*/  IMAD.WIDE.U32 R10, R15, R30, RZ ;  /* 0x0000001e0f0a7225 */ /* 0x000fe200078e00ff */
[----:B------:R-:W-:-:S03]  /*7690*/  MOV R14, R13 ;  /* 0x0000000d000e7202 */ /* 0x000fc60000000f00 */
[----:B------:R-:W-:Y:S01]  /*76a0*/  IMAD.X R15, RZ, RZ, RZ, P1 ;  /* 0x000000ffff0f7224 */ /* 0x000fe200008e06ff */
[----:B------:R-:W-:-:S05]  /*76b0*/  IADD3 RZ, P1, R11, R12, RZ ;  /* 0x0000000c0bff7210 */ /* 0x000fca0007f3e0ff */
[----:B------:R-:W-:-:S08]  /*76c0*/  IMAD.WIDE.U32.X R10, R21, R31, R14, P1 ;  /* 0x0000001f150a7225 */ /* 0x000fd000008e040e */
.L_x_181:
[----:B------:R-:W-:Y:S01]  /*76d0*/  ISETP.NE.AND P1, PT, R2, 0x1, PT ;  /* 0x000000010200780c */ /* 0x000fe20003f25270 */
[----:B------:R-:W-:Y:S01]  /*76e0*/  IMAD.MOV.U32 R13, RZ, RZ, R23 ;  /* 0x000000ffff0d7224 */ /* 0x000fe200078e0017 */
[----:B---3--:R-:W-:Y:S01]  /*76f0*/  SHF.R.U64 R8, R10, R28, R11 ;  /* 0x0000001c0a087219 */ /* 0x008fe2000000120b */
[----:B--2---:R-:W-:Y:S01]  /*7700*/  VIADD R11, R26, 0xffffffff ;  /* 0xffffffff1a0b7836 */ /* 0x004fe20000000000 */
[----:B------:R-:W-:Y:S02]  /*7710*/  SHF.L.U32 R34, R34, R29, RZ ;  /* 0x0000001d22227219 */ /* 0x000fe400000006ff */
[----:B------:R-:W-:Y:S01]  /*7720*/  LOP3.LUT R7, R25, R36, RZ, 0xc0, !PT ;  /* 0x0000002419077212 */ /* 0x000fe200078ec0ff */
[----:B------:R-:W-:-:S04]  /*7730*/  IMAD.MOV R10, RZ, RZ, -R8 ;  /* 0x000000ffff0a7224 */ /* 0x000fc800078e0a08 */
[----:B------:R-:W-:Y:S01]  /*7740*/  IMAD R8, R34, R8, R7 ;  /* 0x0000000822087224 */ /* 0x000fe200078e0207 */
[----:B------:R-:W-:Y:S01]  /*7750*/  LOP3.LUT R7, R20, R11, RZ, 0xc0, !PT ;  /* 0x0000000b14077212 */ /* 0x000fe200078ec0ff */
[----:B------:R-:W-:Y:S02]  /*7760*/  @P1 IMAD R3, R9, R24, R6 ;  /* 0x0000001809031224 */ /* 0x000fe400078e0206 */
[----:B----4-:R-:W-:Y:S02]  /*7770*/  IMAD R6, R10, R32, R27 ;  /* 0x000000200a067224 */ /* 0x010fe400078e021b */
[----:B-1----:R-:W-:Y:S01]  /*7780*/  IMAD R3, R8, R33, R3 ;  /* 0x0000002108037224 */ /* 0x002fe200078e0203 */
[----:B------:R-:W-:Y:S01]  /*7790*/  MOV R8, 0x1 ;  /* 0x0000000100087802 */ /* 0x000fe20000000f00 */
[----:B------:R-:W-:-:S05]  /*77a0*/  IMAD R6, R6, R26, R7 ;  /* 0x0000001a06067224 */ /* 0x000fca00078e0207 */
[----:B------:R-:W-:Y:S02]  /*77b0*/  SEL R20, R6, R3, !P1 ;  /* 0x0000000306147207 */ /* 0x000fe40004800000 */
[----:B------:R-:W-:-:S07]  /*77c0*/  SEL R21, R3, R6, !P1 ;  /* 0x0000000603157207 */ /* 0x000fce0004800000 */
.L_x_179:
[----:B------:R-:W-:-:S08]  /*77d0*/  NOP ;  /* 0x0000000000007918 */ /* 0x000fd00000000000 */
[----:B------:R-:W2:-:S00]  /*77e0*/  USETMAXREG.DEALLOC.CTAPOOL 0x28 ;  /* 0x00000028000079c8 */ /* 0x000e8000080e0500 */
[----:B--2---:R-:W-:-:S13]  /*77f0*/  ISETP.NE.AND P1, PT, R0, 0x1, PT ;  /* 0x000000010000780c */ /* 0x004fda0003f25270 */
[----:B------:R-:W-:Y:S05]  /*7800*/  @!P1 BRA `(.L_x_15) ;  /* 0x0000002000cc9947 */ /* 0x000fea0003800000 */
[----:B------:R-:W-:Y:S05]  /*7810*/  @!P4 BRA `(.L_x_182) ;  /* 0x000000100050c947 */ /* 0x000fea0003800000 */
[----:B------:R-:W-:-:S13]  /*7820*/  ISETP.NE.OR P0, PT, R0, 0x2, P0 ;  /* 0x000000020000780c */ /* 0x000fda0000705670 */
[----:B------:R-:W-:Y:S05]  /*7830*/  @P0 BRA `(.L_x_15) ;  /* 0x0000002000c00947 */ /* 0x000fea0003800000 */
[----:B------:R-:W-:-:S13]  /*7840*/  LOP3.LUT P1, RZ, R8, 0xff, RZ, 0xc0, !PT ;  /* 0x000000ff08ff7812 */ /* 0x000fda000782c0ff */
[----:B------:R-:W-:Y:S05]  /*7850*/  @!P1 BRA `(.L_x_183) ;  /* 0x0000000000189947 */ /* 0x000fea0003800000 */
[----:B------:R-:W-:Y:S01]  /*7860*/  UMOV UR4, 0x400 ;  /* 0x0000040000047882 */ /* 0x000fe20000000000 */
[----:B------:R-:W-:Y:S01]  /*7870*/  IMAD.MOV.U32 R0, RZ, RZ, RZ ;  /* 0x000000ffff007224 */ /* 0x000fe200078e00ff */
[----:B-1----:R-:W-:-:S04]  /*7880*/  ULEA UR4, UR41, UR4, 0x18 ;  /* 0x0000000429047291 */ /* 0x002fc8000f8ec03f */
[----:B------:R-:W-:-:S05]  /*7890*/  SHF.L.U32 R0, R0, 0x1f, RZ ;  /* 0x0000001f00007819 */ /* 0x000fca00000006ff */
[----:B------:R-:W1:Y:S02]  /*78a0*/  SYNCS.PHASECHK.TRANS64.TRYWAIT P0, [UR4+0xb8], R0 ;  /* 0x0000b800ff0075a7 */ /* 0x000e640008000144 */
[----:B-1----:R-:W-:Y:S05]  /*78b0*/  @!P0 BRA `(.L_x_184) ;  /* 0x0000002000fc8947 */ /* 0x002fea0003800000 */
.L_x_183:
[----:B-1----:R-:W-:Y:S01]  /*78c0*/  PRMT R0, RZ, 0x7610, R0 ;  /* 0x00007610ff007816 */ /* 0x002fe20000000000 */
[----:B------:R-:W-:Y:S06]  /*78d0*/  @P3 BRA `(.L_x_185) ;  /* 0x0000000000243947 */ /* 0x000fec0003800000 */
[----:B------:R-:W-:Y:S02]  /*78e0*/  ULDC.64 UR4, c[0x0][0x588] ;  /* 0x0001620000047ab9 */ /* 0x000fe40000000a00 */
[----:B------:R-:W-:-:S04]  /*78f0*/  ISETP.NE.U32.AND P0, PT, RZ, UR4, PT ;  /* 0x00000004ff007c0c */ /* 0x000fc8000bf05070 */
[----:B------:R-:W-:-:S13]  /*7900*/  ISETP.NE.AND.EX P0, PT, RZ, UR5, PT, P0 ;  /* 0x00000005ff007c0c */ /* 0x000fda000bf05300 */
[----:B------:R-:W-:Y:S05]  /*7910*/  @!P0 BRA `(.L_x_186) ;  /* 0x00000000000c8947 */ /* 0x000fea0003800000 */
[----:B------:R1:W5:Y:S01]  /*7920*/  LDG.E R3, desc[UR54][R4.64] ;  /* 0x0000003604037981 */ /* 0x000362000c1e1900 */
[----:B------:R-:W-:Y:S01]  /*7930*/  MOV R0, 0x1 ;  /* 0x0000000100007802 */ /* 0x000fe20000000f00 */
[----:B------:R-:W-:Y:S06]  /*7940*/  BRA `(.L_x_185) ;  /* 0x0000000000087947 */ /* 0x000fec0003800000 */
.L_x_186:
[----:B------:R-:W2:Y:S01]  /*7950*/  LDC R3, c[0x0][0x580] ;  /* 0x00016000ff037b82 */ /* 0x000ea20000000800 */
[----:B------:R-:W-:-:S07]  /*7960*/  IMAD.MOV.U32 R0, RZ, RZ, 0x1 ;  /* 0x00000001ff007424 */ /* 0x000fce00078e00ff */
.L_x_185:
[----:B------:R-:W-:Y:S01]  /*7970*/  UMOV UR4, URZ ;  /* 0x0000003f00047c82 */ /* 0x000fe20008000000 */
[----:B------:R-:W-:Y:S01]  /*7980*/  IMAD.MOV.U32 R8, RZ, RZ, 0x1 ;  /* 0x00000001ff087424 */ /* 0x000fe200078e00ff */
[----:B------:R-:W-:Y:S06]  /*7990*/  @!P1 BRA `(.L_x_187) ;  /* 0x0000000c004c9947 */ /* 0x000fec0003800000 */
[----:B------:R-:W3:Y:S01]  /*79a0*/  LDC R9, c[0x0][0x900] ;  /* 0x00024000ff097b82 */ /* 0x000ee20000000800 */
[----:B-1----:R-:W-:Y:S01]  /*79b0*/  MOV R4, 0xffffffff ;  /* 0xffffffff00047802 */ /* 0x002fe20000000f00 */
[----:B------:R-:W-:Y:S01]  /*79c0*/  IMAD.MOV.U32 R6, RZ, RZ, 0x1 ;  /* 0x00000001ff067424 */ /* 0x000fe200078e00ff */
[----:B------:R-:W-:Y:S01]  /*79d0*/  LOP3.LUT R10, R19, 0x2, RZ, 0xfc, !PT ;  /* 0x00000002130a7812 */ /* 0x000fe200078efcff */
[----:B------:R-:W-:Y:S01]  /*79e0*/  IMAD.MOV.U32 R8, RZ, RZ, 0x1 ;  /* 0x00000001ff087424 */ /* 0x000fe200078e00ff */
[----:B------:R-:W-:Y:S01]  /*79f0*/  ULDC.64 UR14, c[0x0][0x198] ;  /* 0x00006600000e7ab9 */ /* 0x000fe20000000a00 */
[----:B------:R-:W-:Y:S01]  /*7a00*/  UMOV UR4, URZ ;  /* 0x0000003f00047c82 */ /* 0x000fe20008000000 */
[----:B------:R-:W-:Y:S01]  /*7a10*/  ULDC.64 UR22, c[0x0][0x588] ;  /* 0x0001620000167ab9 */ /* 0x000fe20000000a00 */
[----:B------:R-:W1:Y:S01]  /*7a20*/  LDC R11, c[0x0][0x8a8] ;  /* 0x00022a00ff0b7b82 */ /* 0x000e620000000800 */
[----:B------:R-:W-:Y:S01]  /*7a30*/  ULDC.64 UR24, c[0x0][0x590] ;  /* 0x0001640000187ab9 */ /* 0x000fe20000000a00 */
[----:B------:R-:W-:Y:S01]  /*7a40*/  ULDC.64 UR26, c[0x0][0x8f8] ;  /* 0x00023e00001a7ab9 */ /* 0x000fe20000000a00 */
[----:B---3--:R-:W-:-:S02]  /*7a50*/  SHF.L.U32 R4, R4, R9, RZ ;  /* 0x0000000904047219 */ /* 0x008fc400000006ff */
[----:B------:R-:W-:Y:S02]  /*7a60*/  SHF.L.U32 R9, R6, R9, RZ ;  /* 0x0000000906097219 */ /* 0x000fe400000006ff */
[----:B------:R-:W-:Y:S02]  /*7a70*/  LOP3.LUT R12, RZ, R4, RZ, 0x33, !PT ;  /* 0x00000004ff0c7212 */ /* 0x000fe400078e33ff */
[----:B-1----:R-:W-:-:S07]  /*7a80*/  IADD3 R11, R11, -0x1, RZ ;  /* 0xffffffff0b0b7810 */ /* 0x002fce0007ffe0ff */
.L_x_207:
[----:B------:R-:W-:Y:S02]  /*7a90*/  ISETP.NE.U32.AND P0, PT, RZ, UR24, PT ;  /* 0x00000018ff007c0c */ /* 0x000fe4000bf05070 */
[----:B------:R-:W-:Y:S02]  /*7aa0*/  R2UR UR19, R21 ;  /* 0x00000000151372ca */ /* 0x000fe400000e0000 */
[----:B------:R-:W-:Y:S02]  /*7ab0*/  R2UR UR18, R20 ;  /* 0x00000000141272ca */ /* 0x000fe400000e0000 */
[----:B------:R-:W-:-:S09]  /*7ac0*/  ISETP.NE.AND.EX P0, PT, RZ, UR25, PT, P0 ;  /* 0x00000019ff007c0c */ /* 0x000fd2000bf05300 */
[----:B------:R-:W-:Y:S02]  /*7ad0*/  USHF.L.U32 UR19, UR19, 0x7, URZ ;  /* 0x0000000713137899 */ /* 0x000fe4000800063f */
[----:B------:R-:W-:Y:S02]  /*7ae0*/  USHF.L.U32 UR18, UR18, 0x6, URZ ;  /* 0x0000000612127899 */ /* 0x000fe4000800063f */
[----:B------:R-:W-:Y:S10]  /*7af0*/  @!P0 BRA `(.L_x_188) ;  /* 0x00000000002c8947 */ /* 0x000ff40003800000 */
[----:B------:R-:W-:-:S04]  /*7b00*/  ISETP.NE.U32.AND P1, PT, RZ, UR22, PT ;  /* 0x00000016ff007c0c */ /* 0x000fc8000bf25070 */
[----:B------:R-:W-:-:S13]  /*7b10*/  ISETP.NE.AND.EX P1, PT, RZ, UR23, PT, P1 ;  /* 0x00000017ff007c0c */ /* 0x000fda000bf25310 */
[----:B------:R-:W-:Y:S05]  /*7b20*/  @!P1 BRA `(.L_x_189) ;  /* 0x0000000000189947 */ /* 0x000fea0003800000 */
[----:B------:R-:W1:Y:S01]  /*7b30*/  LDC.64 R4, c[0x0][0x588] ;  /* 0x00016200ff047b82 */ /* 0x000e620000000a00 */
[----:B--2--5:R-:W-:-:S04]  /*7b40*/  IMAD R3, R13, UR24, RZ ;  /* 0x000000180d037c24 */ /* 0x024fc8000f8e02ff */
[----:B-1----:R-:W-:-:S05]  /*7b50*/  IMAD.WIDE R4, R3, 0x4, R4 ;  /* 0x0000000403047825 */ /* 0x002fca00078e0204 */
[----:B------:R1:W5:Y:S01]  /*7b60*/  LDG.E R3, desc[UR54][R4.64] ;  /* 0x0000003604037981 */ /* 0x000362000c1e1900 */
[----:B------:R-:W-:Y:S01]  /*7b70*/  IMAD.MOV.U32 R0, RZ, RZ, 0x1 ;  /* 0x00000001ff007424 */ /* 0x000fe200078e00ff */
[----:B------:R-:W-:Y:S06]  /*7b80*/  BRA `(.L_x_188) ;  /* 0x0000000000087947 */ /* 0x000fec0003800000 */
.L_x_189:
[----:B--2--5:R-:W3:Y:S01]  /*7b90*/  LDC R3, c[0x0][0x580] ;  /* 0x00016000ff037b82 */ /* 0x024ee20000000800 */
[----:B------:R-:W-:-:S07]  /*7ba0*/  IMAD.MOV.U32 R0, RZ, RZ, 0x1 ;  /* 0x00000001ff007424 */ /* 0x000fce00078e00ff */
.L_x_188:
[----:B------:R-:W-:Y:S05]  /*7bb0*/  @!P0 BRA `(.L_x_190) ;  /* 0x00000000001c8947 */ /* 0x000fea0003800000 */
[----:B------:R-:W-:-:S13]  /*7bc0*/  LOP3.LUT P2, RZ, R0, 0xff, RZ, 0xc0, !PT ;  /* 0x000000ff00ff7812 */ /* 0x000fda000784c0ff */
[----:B-1----:R-:W1:Y:S02]  /*7bd0*/  @!P2 LDC.64 R4, c[0x0][0x588] ;  /* 0x00016200ff04ab82 */ /* 0x002e640000000a00 */
[----:B-1----:R-:W-:-:S04]  /*7be0*/  @!P2 ISETP.NE.U32.AND P0, PT, R4, RZ, PT ;  /* 0x000000ff0400a20c */ /* 0x002fc80003f05070 */
[----:B------:R-:W-:Y:S02]  /*7bf0*/  @!P2 ISETP.NE.AND.EX P1, PT, R5, RZ, PT, P0 ;  /* 0x000000ff0500a20c */ /* 0x000fe40003f25300 */
[----:B--23-5:R-:W-:Y:S02]  /*7c00*/  @P2 FSETP.EQ.AND P0, PT, R3, RZ, PT ;  /* 0x000000ff0300220b */ /* 0x02cfe40003f02000 */
[----:B------:R-:W-:Y:S01]  /*7c10*/  @!P2 PLOP3.LUT P0, PT, P1, PT, PT, 0x8, 0x0 ;  /* 0x000000000000a81c */ /* 0x000fe20000f0e170 */
[----:B------:R-:W-:-:S12]  /*7c20*/  BRA `(.L_x_191) ;  /* 0x0000000000047947 */ /* 0x000fd80003800000 */
.L_x_190:
[----:B--23-5:R-:W-:-:S13]  /*7c30*/  FSETP.EQ.AND P0, PT, R3, RZ, PT ;  /* 0x000000ff0300720b */ /* 0x02cfda0003f02000 */
.L_x_191:
[----:B------:R-:W-:Y:S02]  /*7c40*/  ISETP.NE.AND P2, PT, R10, 0x3, PT ;  /* 0x000000030a00780c */ /* 0x000fe40003f45270 */
[----:B------:R-:W-:-:S04]  /*7c50*/  ELECT P1, URZ, PT ;  /* 0x00000000003f782f */ /* 0x000fc80003820000 */
[----:B------:R-:W-:-:S07]  /*7c60*/  PLOP3.LUT P0, PT, P1, P0, PT, 0x20, 0x0 ;  /* 0x000000000000781c */ /* 0x000fce0000f00470 */
[----:B------:R-:W-:Y:S06]  /*7c70*/  @!P2 BRA `(.L_x_192) ;  /* 0x000000000004a947 */ /* 0x000fec0003800000 */
[----:B------:R-:W-:Y:S01]  /*7c80*/  BPT.TRAP 0x1 ;  /* 0x000000040000795c */ /* 0x000fe20000300000 */
.L_x_192:
[----:B------:R-:W2:Y:S01]  /*7c90*/  S2UR UR41, SR_CgaCtaId ;  /* 0x00000000002979c3 */ /* 0x000ea20000008800 */
[----:B------:R-:W-:Y:S01]  /*7ca0*/  UMOV UR5, 0x400 ;  /* 0x0000040000057882 */ /* 0x000fe20000000000 */
[----:B-1----:R-:W-:Y:S01]  /*7cb0*/  SHF.L.U32 R4, R8, 0x1f, RZ ;  /* 0x0000001f08047819 */ /* 0x002fe200000006ff */
[----:B--2---:R-:W-:-:S04]  /*7cc0*/  ULEA UR6, UR41, UR5, 0x18 ;  /* 0x0000000529067291 */ /* 0x004fc8000f8ec03f */
[----:B------:R-:W-:-:S09]  /*7cd0*/  ULEA UR5, UR4, UR6, 0x3 ;  /* 0x0000000604057291 */ /* 0x000fd2000f8e183f */
[----:B------:R-:W1:Y:S02]  /*7ce0*/  SYNCS.PHASECHK.TRANS64.TRYWAIT P1, [UR5+0x98], R4 ;  /* 0x00009804ff0075a7 */ /* 0x000e640008020145 */
[----:B-1----:R-:W-:Y:S05]  /*7cf0*/  @!P1 BRA `(.L_x_193) ;  /* 0x0000002000049947 */ /* 0x002fea0003800000 */
.L_x_238:
[----:B------:R-:W-:Y:S04]  /*7d00*/  BSSY B0, `(.L_x_194) ;  /* 0x000000f000007945 */ /* 0x000fe80003800000 */
[----:B------:R-:W-:Y:S05]  /*7d10*/  @!P0 BRA `(.L_x_195) ;  /* 0x0000000000348947 */ /* 0x000fea0003800000 */
[----:B------:R-:W-:Y:S01]  /*7d20*/  ULEA UR16, UR4, UR6, 0xd ;  /* 0x0000000604107291 */ /* 0x000fe2000f8e683f */
[----:B------:R-:W-:Y:S01]  /*7d30*/  R2UR UR20, R13 ;  /* 0x000000000d1472ca */ /* 0x000fe200000e0000 */
[----:B------:R-:W-:Y:S02]  /*7d40*/  UIADD3 UR8, UP0, UR14, 0x3f0, URZ ;  /* 0x000003f00e087890 */ /* 0x000fe4000ff1e03f */
[----:B------:R-:W-:Y:S02]  /*7d50*/  UIADD3 UR17, UR5, 0x80, URZ ;  /* 0x0000008005117890 */ /* 0x000fe4000fffe03f */
[----:B------:R-:W-:Y:S02]  /*7d60*/  UIADD3 UR16, UR16, 0x200, URZ ;  /* 0x0000020010107890 */ /* 0x000fe4000fffe03f */
[----:B------:R-:W-:Y:S01]  /*7d70*/  UIADD3.X UR9, URZ, UR15, URZ, UP0, !UPT ;  /* 0x0000000f3f097290 */ /* 0x000fe200087fe43f */
[----:B------:R-:W-:Y:S01]  /*7d80*/  UMOV UR10, 0x0 ;  /* 0x00000000000a7882 */ /* 0x000fe20000000000 */
[----:B------:R-:W-:-:S07]  /*7d90*/  UMOV UR11, 0x10000000 ;  /* 0x10000000000b7882 */ /* 0x000fce0000000000 */
[----:B------:R2:W-:Y:S02]  /*7da0*/  UTMALDG.3D [UR16], [UR8], desc[UR10] ;  /* 0x00000a10080075b4 */ /* 0x0005e40008011000 */
[----:B--2---:R-:W-:Y:S05]  /*7db0*/  @!P2 BRA `(.L_x_196) ;  /* 0x000000000004a947 */ /* 0x004fea0003800000 */
[----:B------:R-:W-:Y:S01]  /*7dc0*/  BPT.TRAP 0x1 ;  /* 0x000000040000795c */ /* 0x000fe20000300000 */
.L_x_196:
[----:B-1----:R-:W1:Y:S02]  /*7dd0*/  LDC R4, c[0x0][0x800] ;  /* 0x00020000ff047b82 */ /* 0x002e640000000800 */
[----:B-1----:R2:W-:Y:S02]  /*7de0*/  SYNCS.ARRIVE.TRANS64.RED.A0TR RZ, [UR5+0x80], R4 ;  /* 0x00008004ffff79a7 */ /* 0x0025e40008300405 */
.L_x_195:
[----:B------:R-:W-:Y:S05]  /*7df0*/  BSYNC B0 ;  /* 0x0000000000007941 */ /* 0x000fea0003800000 */
.L_x_194:
[----:B------:R-:W-:Y:S05]  /*7e00*/  @!P2 BRA `(.L_x_197) ;  /* 0x000000000004a947 */ /* 0x000fea0003800000 */
[----:B------:R-:W-:Y:S01]  /*7e10*/  BPT.TRAP 0x1 ;  /* 0x000000040000795c */ /* 0x000fe20000300000 */
.L_x_197:
[----:B------:R-:W-:Y:S02]  /*7e20*/  UIADD3 UR5, UR5, 0x80, URZ ;  /* 0x0000008005057890 */ /* 0x000fe4000fffe03f */
[----:B------:R-:W-:Y:S02]  /*7e30*/  UIADD3 UR4, UR4, 0x1, URZ ;  /* 0x0000000104047890 */ /* 0x000fe4000fffe03f */
[----:B------:R-:W-:Y:S02]  /*7e40*/  UPRMT UR5, UR41, 0x654, UR5 ;  /* 0x0000065429057896 */ /* 0x000fe40008000005 */
[----:B------:R-:W-:-:S04]  /*7e50*/  UISETP.NE.AND UP0, UPT, UR4, 0x3, UPT ;  /* 0x000000030400788c */ /* 0x000fc8000bf05270 */
[----:B------:R-:W-:-:S03]  /*7e60*/  USEL UR7, URZ, 0x1, UP0 ;  /* 0x000000013f077887 */ /* 0x000fc60008000000 */
[----:B------:R-:W-:Y:S01]  /*7e70*/  SYNCS.ARRIVE.TRANS64.RED.A1T0 RZ, [UR5], RZ ;  /* 0x000000ffffff79a7 */ /* 0x000fe20008100405 */
[----:B------:R-:W-:Y:S02]  /*7e80*/  USEL UR5, UR4, URZ, UP0 ;  /* 0x0000003f04057287 */ /* 0x000fe40008000000 */
[----:B------:R-:W-:Y:S01]  /*7e90*/  LOP3.LUT R8, R8, UR7, RZ, 0x3c, !PT ;  /* 0x0000000708087c12 */ /* 0x000fe2000f8e3cff */
[----:B------:R-:W-:Y:S09]  /*7ea0*/  @!P2 BRA `(.L_x_198) ;  /* 0x000000000004a947 */ /* 0x000ff20003800000 */
[----:B------:R-:W-:Y:S01]  /*7eb0*/  BPT.TRAP 0x1 ;  /* 0x000000040000795c */ /* 0x000fe20000300000 */
.L_x_198:
[----:B------:R-:W-:Y:S01]  /*7ec0*/  ULEA UR4, UR5, UR6, 0x3 ;  /* 0x0000000605047291 */ /* 0x000fe2000f8e183f */
[----:B-12---:R-:W-:-:S08]  /*7ed0*/  SHF.L.U32 R4, R8, 0x1f, RZ ;  /* 0x0000001f08047819 */ /* 0x006fd000000006ff */
[----:B------:R-:W1:Y:S02]  /*7ee0*/  SYNCS.PHASECHK.TRANS64.TRYWAIT P1, [UR4+0x98], R4 ;  /* 0x00009804ff0075a7 */ /* 0x000e640008020144 */
[----:B-1----:R-:W-:Y:S05]  /*7ef0*/  @!P1 BRA `(.L_x_199) ;  /* 0x0000001c009c9947 */ /* 0x002fea0003800000 */
.L_x_239:
[----:B------:R-:W-:Y:S04]  /*7f00*/  BSSY B0, `(.L_x_200) ;  /* 0x0000011000007945 */ /* 0x000fe80003800000 */
[----:B------:R-:W-:Y:S05]  /*7f10*/  @!P0 BRA `(.L_x_201) ;  /* 0x00000000003c8947 */ /* 0x000fea0003800000 */
[----:B------:R-:W-:Y:S01]  /*7f20*/  ULEA UR8, UR5, UR6, 0xd ;  /* 0x0000000605087291 */ /* 0x000fe2000f8e683f */
[----:B------:R-:W-:Y:S01]  /*7f30*/  R2UR UR12, R13 ;  /* 0x000000000d0c72ca */ /* 0x000fe200000e0000 */
[----:B------:R-:W-:Y:S02]  /*7f40*/  UIADD3 UR16, UP0, UR14, 0x3f0, URZ ;  /* 0x000003f00e107890 */ /* 0x000fe4000ff1e03f */
[----:B------:R-:W-:Y:S02]  /*7f50*/  UIADD3 UR10, UR18, 0x20, URZ ;  /* 0x00000020120a7890 */ /* 0x000fe4000fffe03f */
[----:B------:R-:W-:Y:S02]  /*7f60*/  UIADD3 UR9, UR4, 0x80, URZ ;  /* 0x0000008004097890 */ /* 0x000fe4000fffe03f */
[----:B------:R-:W-:Y:S02]  /*7f70*/  UIADD3 UR8, UR8, 0x200, URZ ;  /* 0x0000020008087890 */ /* 0x000fe4000fffe03f */
[----:B------:R-:W-:Y:S01]  /*7f80*/  UIADD3.X UR17, URZ, UR15, URZ, UP0, !UPT ;  /* 0x0000000f3f117290 */ /* 0x000fe200087fe43f */
[----:B------:R-:W-:Y:S01]  /*7f90*/  UMOV UR20, 0x0 ;  /* 0x0000000000147882 */ /* 0x000fe20000000000 */
[----:B------:R-:W-:Y:S01]  /*7fa0*/  UMOV UR21, 0x10000000 ;  /* 0x1000000000157882 */ /* 0x000fe20000000000 */
[----:B------:R-:W-:-:S06]  /*7fb0*/  UMOV UR11, UR19 ;  /* 0x00000013000b7c82 */ /* 0x000fcc0008000000 */
[----:B------:R2:W-:Y:S02]  /*7fc0*/  UTMALDG.3D [UR8], [UR16], desc[UR20] ;  /* 0x00001408100075b4 */ /* 0x0005e40008011000 */
[----:B--2---:R-:W-:Y:S05]  /*7fd0*/  @!P2 BRA `(.L_x_202) ;  /* 0x000000000004a947 */ /* 0x004fea0003800000 */
[----:B------:R-:W-:Y:S01]  /*7fe0*/  BPT.TRAP 0x1 ;  /* 0x000000040000795c */ /* 0x000fe20000300000 */
.L_x_202:
[----:B-1----:R-:W1:Y:S02]  /*7ff0*/  LDC R4, c[0x0][0x800] ;  /* 0x00020000ff047b82 */ /* 0x002e640000000800 */
[----:B-1----:R2:W-:Y:S02]  /*8000*/  SYNCS.ARRIVE.TRANS64.RED.A0TR RZ, [UR4+0x80], R4 ;  /* 0x00008004ffff79a7 */ /* 0x0025e40008300404 */
.L_x_201:
[----:B------:R-:W-:Y:S05]  /*8010*/  BSYNC B0 ;  /* 0x0000000000007941 */ /* 0x000fea0003800000 */
.L_x_200:
[----:B------:R-:W-:Y:S05]  /*8020*/  @!P2 BRA `(.L_x_203) ;  /* 0x000000000004a947 */ /* 0x000fea0003800000 */
[----:B------:R-:W-:Y:S01]  /*8030*/  BPT.TRAP 0x1 ;  /* 0x000000040000795c */ /* 0x000fe20000300000 */
.L_x_203:
[----:B------:R-:W-:Y:S01]  /*8040*/  UIADD3 UR4, UR4, 0x80, URZ ;  /* 0x0000008004047890 */ /* 0x000fe2000fffe03f */
[----:B------:R-:W-:Y:S01]  /*8050*/  IADD3 R16, P0, R16, UR36, RZ ;  /* 0x0000002410107c10 */ /* 0x000fe2000ff1e0ff */
[----:B------:R-:W-:Y:S01]  /*8060*/  IMAD.MOV.U32 R20, RZ, RZ, -0x1 ;  /* 0xffffffffff147424 */ /* 0x000fe200078e00ff */
[----:B-12---:R-:W-:Y:S01]  /*8070*/  PRMT R4, RZ, 0x7610, R4 ;  /* 0x00007610ff047816 */ /* 0x006fe20000000004 */
[----:B------:R-:W-:Y:S01]  /*8080*/  UPRMT UR4, UR41, 0x654, UR4 ;  /* 0x0000065429047896 */ /* 0x000fe20008000004 */
[----:B------:R-:W-:Y:S01]  /*8090*/  IADD3.X R17, R17, UR42, RZ, P0, !PT ;  /* 0x0000002a11117c10 */ /* 0x000fe200087fe4ff */
[----:B------:R-:W-:Y:S01]  /*80a0*/  IMAD.MOV.U32 R13, RZ, RZ, -0x1 ;  /* 0xffffffffff0d7424 */ /* 0x000fe200078e00ff */
[----:B------:R-:W-:Y:S02]  /*80b0*/  ISETP.GE.U32.AND P0, PT, R16, UR26, PT ;  /* 0x0000001a10007c0c */ /* 0x000fe4000bf06070 */
[----:B------:R-:W-:Y:S02]  /*80c0*/  MOV R21, 0xffffffff ;  /* 0xffffffff00157802 */ /* 0x000fe40000000f00 */
[----:B------:R-:W-:-:S02]  /*80d0*/  ISETP.GE.U32.AND.EX P0, PT, R17, UR27, PT, P0 ;  /* 0x0000001b11007c0c */ /* 0x000fc4000bf06100 */
[----:B------:R-:W-:Y:S01]  /*80e0*/  SYNCS.ARRIVE.TRANS64.RED.A1T0 RZ, [UR4], RZ ;  /* 0x000000ffffff79a7 */ /* 0x000fe20008100404 */
[----:B------:R-:W-:-:S04]  /*80f0*/  UIADD3 UR4, UR5, 0x1, URZ ;  /* 0x0000000105047890 */ /* 0x000fc8000fffe03f */
[----:B------:R-:W-:-:S04]  /*8100*/  UISETP.NE.AND UP0, UPT, UR4, 0x3, UPT ;  /* 0x000000030400788c */ /* 0x000fc8000bf05270 */
[----:B------:R-:W-:Y:S02]  /*8110*/  USEL UR5, URZ, 0x1, UP0 ;  /* 0x000000013f057887 */ /* 0x000fe40008000000 */
[----:B------:R-:W-:-:S04]  /*8120*/  USEL UR4, UR4, URZ, UP0 ;  /* 0x0000003f04047287 */ /* 0x000fc80008000000 */
[----:B------:R-:W-:Y:S01]  /*8130*/  LOP3.LUT R8, R8, UR5, RZ, 0x3c, !PT ;  /* 0x0000000508087c12 */ /* 0x000fe2000f8e3cff */
[----:B------:R-:W-:Y:S07]  /*8140*/  @P0 BRA `(.L_x_204) ;  /* 0x0000000400580947 */ /* 0x000fee0003800000 */
[----:B------:R-:W1:Y:S01]  /*8150*/  S2R R13, SR_CTAID.X ;  /* 0x00000000000d7919 */ /* 0x000e620000002500 */
[----:B------:R-:W2:Y:S01]  /*8160*/  LDC.64 R14, c[0x0][0x8d0] ;  /* 0x00023400ff0e7b82 */ /* 0x000ea20000000a00 */
[----:B------:R-:W-:Y:S01]  /*8170*/  ULDC UR5, c[0x0][0x150] ;  /* 0x0000540000057ab9 */ /* 0x000fe20000000800 */
[----:B------:R-:W-:Y:S01]  /*8180*/  IMAD.MOV.U32 R22, RZ, RZ, R17 ;  /* 0x000000ffff167224 */ /* 0x000fe200078e0011 */
[----:B------:R-:W3:Y:S05]  /*8190*/  S2R R20, SR_CTAID.Y ;  /* 0x0000000000147919 */ /* 0x000eea0000002600 */
[----:B------:R-:W4:Y:S08]  /*81a0*/  LDC R6, c[0x0][0x144] ;  /* 0x00005100ff067b82 */ /* 0x000f300000000800 */
[----:B------:R-:W4:Y:S01]  /*81b0*/  LDC R21, c[0x0][0x8d8] ;  /* 0x00023600ff157b82 */ /* 0x000f220000000800 */
[----:B--2---:R-:W-:-:S04]  /*81c0*/  ISETP.NE.U32.AND P0, PT, R14, RZ, PT ;  /* 0x000000ff0e00720c */ /* 0x004fc80003f05070 */
[----:B------:R-:W-:Y:S02]  /*81d0*/  ISETP.NE.AND.EX P0, PT, R15, RZ, PT, P0 ;  /* 0x000000ff0f00720c */ /* 0x000fe40003f05300 */
[----:B-1----:R-:W-:Y:S02]  /*81e0*/  I2FP.F32.U32 R4, R13 ;  /* 0x0000000d00047245 */ /* 0x002fe40000201000 */
[----:B---3--:R-:W-:-:S03]  /*81f0*/  I2FP.F32.U32 R18, R20 ;  /* 0x0000001400127245 */ /* 0x008fc60000201000 */
[----:B------:R-:W-:-:S06]  /*8200*/  FMUL R4, R4, UR5 ;  /* 0x0000000504047c20 */ /* 0x000fcc0008400000 */
[----:B------:R-:W1:Y:S02]  /*8210*/  F2I.U32.TRUNC.NTZ R4, R4 ;  /* 0x0000000400047305 */ /* 0x000e64000020f000 */
[----:B-1----:R-:W-:-:S05]  /*8220*/  IADD3 R5, -R4, RZ, RZ ;  /* 0x000000ff04057210 */ /* 0x002fca0007ffe1ff */
[----:B----4-:R-:W-:Y:S02]  /*8230*/  IMAD R13, R6, R5, R13 ;  /* 0x00000005060d7224 */ /* 0x010fe400078e020d */
[----:B------:R-:W-:Y:S01]  /*8240*/  IMAD.MOV.U32 R6, RZ, RZ, R16 ;  /* 0x000000ffff067224 */ /* 0x000fe200078e0010 */
[----:B------:R-:W-:Y:S06]  /*8250*/  @!P0 BRA `(.L_x_205) ;  /* 0x0000000000308947 */ /* 0x000fec0003800000 */
[----:B------:R-:W1:Y:S02]  /*8260*/  LDC R5, c[0x0][0x8dc] ;  /* 0x00023700ff057b82 */ /* 0x000e640000000800 */
[----:B-1----:R-:W-:-:S04]  /*8270*/  IADD3 R5, P0, R16, R5, RZ ;  /* 0x0000000510057210 */ /* 0x002fc80007f1e0ff */
[----:B------:R-:W-:-:S05]  /*8280*/  IADD3.X R23, RZ, R17, RZ, P0, !PT ;  /* 0x00000011ff177210 */ /* 0x000fca00007fe4ff */
[----:B------:R-:W-:-:S04]  /*8290*/  IMAD.WIDE.U32 R6, R23, R14, RZ ;  /* 0x0000000e17067225 */ /* 0x000fc800078e00ff */
[----:B------:R-:W-:-:S04]  /*82a0*/  IMAD.WIDE.U32 R6, P0, R5, R15, R6 ;  /* 0x0000000f05067225 */ /* 0x000fc80007800006 */
[----:B------:R-:W-:-:S04]  /*82b0*/  IMAD.WIDE.U32 R4, R5, R14, RZ ;  /* 0x0000000e05047225 */ /* 0x000fc800078e00ff */
[----:B------:R-:W-:Y:S01]  /*82c0*/  IMAD.MOV.U32 R4, RZ, RZ, R7 ;  /* 0x000000ffff047224 */ /* 0x000fe200078e0007 */
[----:B------:R-:W-:Y:S01]  /*82d0*/  IADD3 RZ, P1, R5, R6, RZ ;  /* 0x0000000605ff7210 */ /* 0x000fe20007f3e0ff */
[----:B------:R-:W-:-:S04]  /*82e0*/  IMAD.X R5, RZ, RZ, RZ, P0 ;  /* 0x000000ffff057224 */ /* 0x000fc800000e06ff */
[----:B------:R-:W-:-:S04]  /*82f0*/  IMAD.WIDE.U32.X R4, R23, R15, R4, P1 ;  /* 0x0000000f17047225 */ /* 0x000fc800008e0404 */
[----:B------:R-:W-:Y:S01]  /*8300*/  IMAD.MOV.U32 R22, RZ, RZ, R5 ;  /* 0x000000ffff167224 */ /* 0x000fe200078e0005 */
[----:B------:R-:W-:-:S07]  /*8310*/  MOV R6, R4 ;  /* 0x0000000400067202 */ /* 0x000fce0000000f00 */
.L_x_205:
[----:B------:R-:W-:Y:S01]  /*8320*/  ULDC UR5, c[0x0][0x154] ;  /* 0x0000550000057ab9 */ /* 0x000fe20000000800 */
[----:B------:R-:W1:Y:S01]  /*8330*/  LDC R7, c[0x0][0x148] ;  /* 0x00005200ff077b82 */ /* 0x000e620000000800 */
[----:B------:R-:W-:Y:S01]  /*8340*/  FMUL R14, R18, UR5 ;  /* 0x00000005120e7c20 */ /* 0x000fe20008400000 */
[----:B------:R-:W-:Y:S02]  /*8350*/  ISETP.NE.AND P2, PT, R2, 0x1, PT ;  /* 0x000000010200780c */ /* 0x000fe40003f45270 */
[-CC-:B------:R-:W-:Y:S02]  /*8360*/  SHF.R.U64 R18, R6, R21.reuse, R22.reuse ;  /* 0x0000001506127219 */ /* 0x180fe40000001216 */
[----:B------:R-:W-:Y:S01]  /*8370*/  SHF.R.U32.HI R21, RZ, R21, R22 ;  /* 0x00000015ff157219 */ /* 0x000fe20000011616 */
[----:B------:R-:W2:Y:S01]  /*8380*/  F2I.U32.TRUNC.NTZ R14, R14 ;  /* 0x0000000e000e7305 */ /* 0x000ea2000020f000 */
[----:B------:R-:W3:Y:S01]  /*8390*/  LDC.64 R4, c[0x0][0x8c8] ;  /* 0x00023200ff047b82 */ /* 0x000ee20000000a00 */
[----:B------:R-:W-:-:S05]  /*83a0*/  IADD3 R23, P0, RZ, -R18, RZ ;  /* 0x80000012ff177210 */ /* 0x000fca0007f1e0ff */
[----:B------:R-:W-:Y:S02]  /*83b0*/  IMAD.X R21, RZ, RZ, ~R21, P0 ;  /* 0x000000ffff157224 */ /* 0x000fe400000e0e15 */
[----:B------:R-:W4:Y:S01]  /*83c0*/  LDC R22, c[0x0][0x8c0] ;  /* 0x00023000ff167b82 */ /* 0x000f220000000800 */
[----:B--2---:R-:W-:-:S07]  /*83d0*/  IADD3 R15, -R14, RZ, RZ ;  /* 0x000000ff0e0f7210 */ /* 0x004fce0007ffe1ff */
[----:B------:R-:W2:Y:S01]  /*83e0*/  LDC R27, c[0x0][0x900] ;  /* 0x00024000ff1b7b82 */ /* 0x000ea20000000800 */
[----:B-1----:R-:W-:-:S07]  /*83f0*/  @P2 IMAD R13, R7, R15, R20 ;  /* 0x0000000f070d2224 */ /* 0x002fce00078e0214 */
[----:B------:R-:W1:Y:S01]  /*8400*/  LDC.64 R14, c[0x0][0x8e8] ;  /* 0x00023a00ff0e7b82 */ /* 0x000e620000000a00 */
[----:B---3--:R-:W-:-:S04]  /*8410*/  IMAD R6, R21, R4, RZ ;  /* 0x0000000415067224 */ /* 0x008fc800078e02ff */
[C---:B------:R-:W-:Y:S02]  /*8420*/  IMAD R7, R23.reuse, R5, R6 ;  /* 0x0000000517077224 */ /* 0x040fe400078e0206 */
[----:B------:R-:W-:Y:S01]  /*8430*/  IMAD.WIDE.U32 R4, R23, R4, R16 ;  /* 0x0000000417047225 */ /* 0x000fe200078e0010 */
[----:B------:R-:W3:Y:S03]  /*8440*/  LDC R6, c[0x0][0x8b0] ;  /* 0x00022c00ff067b82 */ /* 0x000ee60000000800 */
[----:B------:R-:W-:-:S05]  /*8450*/  IMAD.IADD R5, R5, 0x1, R7 ;  /* 0x0000000105057824 */ /* 0x000fca00078e0207 */
[-CC-:B----4-:R-:W-:Y:S01]  /*8460*/  SHF.R.U64 R26, R4, R22.reuse, R5.reuse ;  /* 0x00000016041a7219 */ /* 0x190fe20000001205 */
[----:B------:R-:W4:Y:S01]  /*8470*/  LDC R25, c[0x0][0x8f0] ;  /* 0x00023c00ff197b82 */ /* 0x000f220000000800 */
[----:B------:R-:W-:Y:S02]  /*8480*/  SHF.R.U32.HI R5, RZ, R22, R5 ;  /* 0x00000016ff057219 */ /* 0x000fe40000011605 */
[----:B-1----:R-:W-:-:S05]  /*8490*/  ISETP.NE.U32.AND P0, PT, R14, RZ, PT ;  /* 0x000000ff0e00720c */ /* 0x002fca0003f05070 */
[----:B------:R-:W1:Y:S01]  /*84a0*/  LDC R24, c[0x0][0x8e0] ;  /* 0x00023800ff187b82 */ /* 0x000e620000000800 */
[----:B------:R-:W-:Y:S02]  /*84b0*/  ISETP.NE.AND.EX P0, PT, R15, RZ, PT, P0 ;  /* 0x000000ff0f00720c */ /* 0x000fe40003f05300 */
[----:B---3--:R-:W-:-:S05]  /*84c0*/  SHF.R.U64 R23, R26, R6, R5 ;  /* 0x000000061a177219 */ /* 0x008fca0000001205 */
[----:B------:R-:W3:Y:S01]  /*84d0*/  LDC R22, c[0x0][0x8b8] ;  /* 0x00022e00ff167b82 */ /* 0x000ee20000000800 */
[----:B------:R-:W-:-:S04]  /*84e0*/  SHF.R.U32.HI R4, RZ, R6, R5 ;  /* 0x00000006ff047219 */ /* 0x000fc80000011605 */
[-CC-:B--2---:R-:W-:Y:S02]  /*84f0*/  SHF.R.U64 R21, R23, R27.reuse, R4.reuse ;  /* 0x0000001b17157219 */ /* 0x184fe40000001204 */
[----:B------:R-:W-:Y:S01]  /*8500*/  SHF.R.U32.HI R27, RZ, R27, R4 ;  /* 0x0000001bff1b7219 */ /* 0x000fe20000011604 */
[----:B------:R-:W2:Y:S02]  /*8510*/  LDC R20, c[0x0][0x8a8] ;  /* 0x00022a00ff147b82 */ /* 0x000ea40000000800 */
[----:B------:R-:W-:Y:S01]  /*8520*/  IMAD.MOV.U32 R4, RZ, RZ, R21 ;  /* 0x000000ffff047224 */ /* 0x000fe200078e0015 */
[----:B------:R-:W-:Y:S01]  /*8530*/  MOV R5, R27 ;  /* 0x0000001b00057202 */ /* 0x000fe20000000f00 */
[----:B----4-:R-:W-:Y:S06]  /*8540*/  @!P0 BRA `(.L_x_206) ;  /* 0x0000000000288947 */ /* 0x010fec0003800000 */
[----:B------:R-:W4:Y:S02]  /*8550*/  LDC R4, c[0x0][0x8f4] ;  /* 0x00023d00ff047b82 */ /* 0x000f240000000800 */
[----:B----4-:R-:W-:-:S05]  /*8560*/  IADD3 R5, P0, R21, R4, RZ ;  /* 0x0000000415057210 */ /* 0x010fca0007f1e0ff */
[----:B------:R-:W-:-:S04]  /*8570*/  IMAD.X R27, RZ, RZ, R27, P0 ;  /* 0x000000ffff1b7224 */ /* 0x000fc800000e061b */
[----:B------:R-:W-:-:S04]  /*8580*/  IMAD.WIDE.U32 R6, R27, R14, RZ ;  /* 0x0000000e1b067225 */ /* 0x000fc800078e00ff */
[----:B------:R-:W-:-:S04]  /*8590*/  IMAD.WIDE.U32 R6, P0, R5, R15, R6 ;  /* 0x0000000f05067225 */ /* 0x000fc80007800006 */
[----:B------:R-:W-:Y:S01]  /*85a0*/  IMAD.WIDE.U32 R4, R5, R14, RZ ;  /* 0x0000000e05047225 */ /* 0x000fe200078e00ff */
[----:B------:R-:W-:-:S04]  /*85b0*/  MOV R4, R7 ;  /* 0x0000000700047202 */ /* 0x000fc80000000f00 */
[----:B------:R-:W-:Y:S01]  /*85c0*/  IADD3 RZ, P1, R5, R6, RZ ;  /* 0x0000000605ff7210 */ /* 0x000fe20007f3e0ff */
[----:B------:R-:W-:-:S04]  /*85d0*/  IMAD.X R5, RZ, RZ, RZ, P0 ;  /* 0x000000ffff057224 */ /* 0x000fc800000e06ff */
[----:B------:R-:W-:-:S08]  /*85e0*/  IMAD.WIDE.U32.X R4, R27, R15, R4, P1 ;  /* 0x0000000f1b047225 */ /* 0x000fd000008e0404 */
.L_x_206:
[----:B------:R-:W-:Y:S02]  /*85f0*/  SHF.R.U64 R25, R4, R25, R5 ;  /* 0x0000001904197219 */ /* 0x000fe40000001205 */
[----:B------:R-:W-:Y:S02]  /*8600*/  LOP3.LUT R4, R23, R12, RZ, 0xc0, !PT ;  /* 0x0000000c17047212 */ /* 0x000fe400078ec0ff */
[----:B------:R-:W-:Y:S01]  /*8610*/  LOP3.LUT R6, R26, R11, RZ, 0xc0, !PT ;  /* 0x0000000b1a067212 */ /* 0x000fe200078ec0ff */
[----:B------:R-:W-:Y:S02]  /*8620*/  IMAD.MOV R5, RZ, RZ, -R25 ;  /* 0x000000ffff057224 */ /* 0x000fe400078e0a19 */
[----:B------:R-:W-:Y:S02]  /*8630*/  IMAD R4, R9, R25, R4 ;  /* 0x0000001909047224 */ /* 0x000fe400078e0204 */
[----:B-1----:R-:W-:Y:S02]  /*8640*/  IMAD R21, R5, R24, R21 ;  /* 0x0000001805157224 */ /* 0x002fe400078e0215 */
[----:B---3--:R-:W-:-:S02]  /*8650*/  IMAD R13, R4, R22, R13 ;  /* 0x00000016040d7224 */ /* 0x008fc400078e020d */
[----:B--2---:R-:W-:Y:S02]  /*8660*/  IMAD R6, R21, R20, R6 ;  /* 0x0000001415067224 */ /* 0x004fe400078e0206 */
[----:B------:R-:W-:-:S03]  /*8670*/  IMAD.MOV.U32 R4, RZ, RZ, 0x1 ;  /* 0x00000001ff047424 */ /* 0x000fc600078e00ff */
[----:B------:R-:W-:Y:S02]  /*8680*/  SEL R20, R6, R13, !P2 ;  /* 0x0000000d06147207 */ /* 0x000fe40005000000 */
[----:B------:R-:W-:Y:S02]  /*8690*/  SEL R21, R13, R6, !P2 ;  /* 0x000000060d157207 */ /* 0x000fe40005000000 */
[----:B------:R-:W-:-:S07]  /*86a0*/  MOV R13, R18 ;  /* 0x00000012000d7202 */ /* 0x000fce0000000f00 */
.L_x_204:
[----:B------:R-:W-:-:S13]  /*86b0*/  LOP3.LUT P0, RZ, R4, 0xff, RZ, 0xc0, !PT ;  /* 0x000000ff04ff7812 */ /* 0x000fda000780c0ff */
[----:B------:R-:W-:Y:S05]  /*86c0*/  @P0 BRA `(.L_x_207) ;  /* 0xfffffff000f00947 */ /* 0x000fea000383ffff */
.L_x_187:
[----:B------:R-:W-:-:S13]  /*86d0*/  ELECT P0, URZ, PT ;  /* 0x00000000003f782f */ /* 0x000fda0003800000 */
[----:B------:R-:W-:Y:S05]  /*86e0*/  @!P0 BRA `(.L_x_15) ;  /* 0x0000001400148947 */ /* 0x000fea0003800000 */
[----:B------:R-:W-:-:S04]  /*86f0*/  LOP3.LUT R19, R19, 0x2, RZ, 0xfc, !PT ;  /* 0x0000000213137812 */ /* 0x000fc800078efcff */
[----:B------:R-:W-:-:S13]  /*8700*/  ISETP.NE.AND P1, PT, R19, 0x3, PT ;  /* 0x000000031300780c */ /* 0x000fda0003f25270 */
[----:B------:R-:W-:Y:S05]  /*8710*/  @!P1 BRA `(.L_x_208) ;  /* 0x0000000000049947 */ /* 0x000fea0003800000 */
[----:B------:R-:W-:Y:S01]  /*8720*/  BPT.TRAP 0x1 ;  /* 0x000000040000795c */ /* 0x000fe20000300000 */
.L_x_208:
[----:B------:R-:W-:Y:S01]  /*8730*/  IMAD.U32 R7, RZ, RZ, UR41 ;  /* 0x00000029ff077e24 */ /* 0x000fe2000f8e00ff */
[----:B------:R-:W-:Y:S01]  /*8740*/  MOV R0, 0x400 ;  /* 0x0000040000007802 */ /* 0x000fe20000000f00 */
[----:B------:R-:W-:-:S03]  /*8750*/  IMAD.U32 R2, RZ, RZ, UR4 ;  /* 0x00000004ff027e24 */ /* 0x000fc6000f8e00ff */
[----:B------:R-:W-:Y:S02]  /*8760*/  LEA R7, R7, R0, 0x18 ;  /* 0x0000000007077211 */ /* 0x000fe400078ec0ff */
[----:B------:R-:W-:Y:S02]  /*8770*/  SHF.L.U32 R0, R8, 0x1f, RZ ;  /* 0x0000001f08007819 */ /* 0x000fe400000006ff */
[----:B--2--5:R-:W-:-:S04]  /*8780*/  LEA R3, R2, R7, 0x3 ;  /* 0x0000000702037211 */ /* 0x024fc800078e18ff */
[----:B------:R-:W2:Y:S02]  /*8790*/  SYNCS.PHASECHK.TRANS64.TRYWAIT P0, [R3+URZ+0x98], R0 ;  /* 0x00009800030075a7 */ /* 0x000ea4000800017f */
[----:B--2---:R-:W-:Y:S05]  /*87a0*/  @!P0 BRA `(.L_x_209) ;  /* 0x0000001400888947 */ /* 0x004fea0003800000 */
.L_x_240:
[----:B------:R-:W-:Y:S05]  /*87b0*/  @!P1 BRA `(.L_x_210) ;  /* 0x0000000000049947 */ /* 0x000fea0003800000 */
[----:B------:R-:W-:Y:S01]  /*87c0*/  BPT.TRAP 0x1 ;  /* 0x000000040000795c */ /* 0x000fe20000300000 */
.L_x_210:
[----:B------:R-:W-:-:S04]  /*87d0*/  UIADD3 UR5, UR4, 0x1, URZ ;  /* 0x0000000104057890 */ /* 0x000fc8000fffe03f */
[----:B------:R-:W-:Y:S02]  /*87e0*/  UISETP.NE.AND UP0, UPT, UR5, 0x3, UPT ;  /* 0x000000030500788c */ /* 0x000fe4000bf05270 */
[----:B------:R-:W-:Y:S02]  /*87f0*/  IMAD.U32 R2, RZ, RZ, UR5 ;  /* 0x00000005ff027e24 */ /* 0x000fe4000f8e00ff */
[----:B------:R-:W-:Y:S02]  /*8800*/  USEL UR5, URZ, 0x1, UP0 ;  /* 0x000000013f057887 */ /* 0x000fe40008000000 */
[----:B------:R-:W-:-:S04]  /*8810*/  PLOP3.LUT P0, PT, PT, PT, UP0, 0x80, 0x0 ;  /* 0x000000000000781c */ /* 0x000fc80003f0f008 */
[----:B------:R-:W-:Y:S02]  /*8820*/  SEL R2, R2, RZ, P0 ;  /* 0x000000ff02027207 */ /* 0x000fe40000000000 */
[----:B--2---:R-:W-:-:S03]  /*8830*/  LOP3.LUT R3, R8, UR5, RZ, 0x3c, !PT ;  /* 0x0000000508037c12 */ /* 0x004fc6000f8e3cff */
[----:B-1----:R-:W-:Y:S01]  /*8840*/  IMAD R5, R2, 0x8, R7 ;  /* 0x0000000802057824 */ /* 0x002fe200078e0207 */
[----:B------:R-:W-:-:S04]  /*8850*/  SHF.L.U32 R0, R3, 0x1f, RZ ;  /* 0x0000001f03007819 */ /* 0x000fc800000006ff */
[----:B------:R-:W1:Y:S02]  /*8860*/  SYNCS.PHASECHK.TRANS64.TRYWAIT P0, [R5+URZ+0x98], R0 ;  /* 0x00009800050075a7 */ /* 0x000e64000800017f */
[----:B-1----:R-:W-:Y:S05]  /*8870*/  @!P0 BRA `(.L_x_211) ;  /* 0x0000001400688947 */ /* 0x002fea0003800000 */
.L_x_241:
[----:B------:R-:W-:Y:S05]  /*8880*/  @!P1 BRA `(.L_x_212) ;  /* 0x0000000000049947 */ /* 0x000fea0003800000 */
[----:B------:R-:W-:Y:S01]  /*8890*/  BPT.TRAP 0x1 ;  /* 0x000000040000795c */ /* 0x000fe20000300000 */
.L_x_212:
[----:B-1----:R-:W-:-:S04]  /*88a0*/  IADD3 R0, R2, 0x1, RZ ;  /* 0x0000000102007810 */ /* 0x002fc80007ffe0ff */
[----:B------:R-:W-:-:S04]  /*88b0*/  ISETP.NE.AND P0, PT, R0, 0x3, PT ;  /* 0x000000030000780c */ /* 0x000fc80003f05270 */
[----:B------:R-:W-:Y:S02]  /*88c0*/  SEL R2, RZ, 0x1, P0 ;  /* 0x00000001ff027807 */ /* 0x000fe40000000000 */
[----:B------:R-:W-:Y:S02]  /*88d0*/  SEL R0, R0, RZ, P0 ;  /* 0x000000ff00007207 */ /* 0x000fe40000000000 */
[----:B------:R-:W-:-:S03]  /*88e0*/  LOP3.LUT R2, R3, R2, RZ, 0x3c, !PT ;  /* 0x0000000203027212 */ /* 0x000fc600078e3cff */
[----:B------:R-:W-:Y:S01]  /*88f0*/  IMAD R3, R0, 0x8, R7 ;  /* 0x0000000800037824 */ /* 0x000fe200078e0207 */
[----:B------:R-:W-:-:S07]  /*8900*/  SHF.L.U32 R0, R2, 0x1f, RZ ;  /* 0x0000001f02007819 */ /* 0x000fce00000006ff */
.L_x_213:
[----:B-1----:R1:W2:Y:S02]  /*8910*/  SYNCS.PHASECHK.TRANS64.TRYWAIT P0, [R3+URZ+0x98], R0 ;  /* 0x00009800030075a7 */ /* 0x0022a4000800017f */
[----:B--2---:R-:W-:Y:S05]  /*8920*/  @!P0 NANOSLEEP.SYNCS 0x989680 ;  /* 0x009896800000895d */ /* 0x004fea0003900000 */
[----:B------:R-:W2:Y:S02]  /*8930*/  @!P0 SYNCS.PHASECHK.TRANS64 P0, [R3+URZ+0x98], R0 ;  /* 0x00009800030085a7 */ /* 0x000ea4000800007f */
[----:B--2---:R-:W-:Y:S05]  /*8940*/  @P0 BRA `(.L_x_15) ;  /* 0x00000010007c0947 */ /* 0x004fea0003800000 */
[----:B------:R-:W-:Y:S05]  /*8950*/  BRA `(.L_x_213) ;  /* 0xfffffffc00ec7947 */ /* 0x000fea000383ffff */
.L_x_182:
[----:B------:R-:W-:Y:S01]  /*8960*/  LOP3.LUT P0, RZ, R8, 0xff, RZ, 0xc0, !PT ;  /* 0x000000ff08ff7812 */ /* 0x000fe2000780c0ff */
[----:B------:R-:W-:Y:S01]  /*8970*/  IMAD.MOV.U32 R10, RZ, RZ, 0x1 ;  /* 0x00000001ff0a7424 */ /* 0x000fe200078e00ff */
[----:B------:R-:W-:-:S11]  /*8980*/  MOV R9, RZ ;  /* 0x000000ff00097202 */ /* 0x000fd60000000f00 */
[----:B------:R-:W-:Y:S05]  /*8990*/  @!P0 BRA `(.L_x_214) ;  /* 0x0000000c00248947 */ /* 0x000fea0003800000 */
[----:B------:R-:W2:Y:S01]  /*89a0*/  LDC R0, c[0x0][0x28c] ;  /* 0x0000a300ff007b82 */ /* 0x000ea20000000800 */
[----:B------:R-:W-:Y:S01]  /*89b0*/  ULDC UR7, c[0x0][0x900] ;  /* 0x0002400000077ab9 */ /* 0x000fe20000000800 */
[----:B------:R-:W-:Y:S01]  /*89c0*/  UMOV UR8, 0xffffffff ;  /* 0xffffffff00087882 */ /* 0x000fe20000000000 */
[----:B------:R-:W-:Y:S01]  /*89d0*/  BSSY B0, `(.L_x_214) ;  /* 0x00000c5000007945 */ /* 0x000fe20003800000 */
[----:B-1----:R-:W-:Y:S01]  /*89e0*/  USHF.L.U32 UR4, UR41, 0x5, URZ ;  /* 0x0000000529047899 */ /* 0x002fe2000800063f */
[----:B------:R-:W-:Y:S01]  /*89f0*/  LOP3.LUT R11, R22, 0x2, RZ, 0xfc, !PT ;  /* 0x00000002160b7812 */ /* 0x000fe200078efcff */
[----:B------:R-:W-:Y:S01]  /*8a00*/  USHF.L.U32 UR5, UR41, 0xb, URZ ;  /* 0x0000000b29057899 */ /* 0x000fe2000800063f */
[----:B------:R-:W-:Y:S01]  /*8a10*/  MOV R10, 0x1 ;  /* 0x00000001000a7802 */ /* 0x000fe20000000f00 */
[----:B------:R-:W-:Y:S01]  /*8a20*/  USHF.L.U32 UR8, UR8, UR7, URZ ;  /* 0x0000000708087299 */ /* 0x000fe2000800063f */
[----:B------:R-:W-:Y:S01]  /*8a30*/  IMAD.MOV.U32 R9, RZ, RZ, RZ ;  /* 0x000000ffff097224 */ /* 0x000fe200078e00ff */
[----:B------:R-:W-:Y:S01]  /*8a40*/  ULDC UR6, c[0x0][0x8a8] ;  /* 0x00022a0000067ab9 */ /* 0x000fe20000000800 */
[----:B------:R-:W-:Y:S01]  /*8a50*/  UMOV UR9, 0x1 ;  /* 0x0000000100097882 */ /* 0x000fe20000000000 */
[----:B------:R-:W-:-:S02]  /*8a60*/  ULOP3.LUT UR4, UR4, 0x20, URZ, 0xc0, !UPT ;  /* 0x0000002004047892 */ /* 0x000fc4000f8ec03f */
[----:B------:R-:W-:Y:S02]  /*8a70*/  ULOP3.LUT UR5, UR5, 0x800, URZ, 0xc0, !UPT ;  /* 0x0000080005057892 */ /* 0x000fe4000f8ec03f */
[----:B------:R-:W-:Y:S02]  /*8a80*/  UIADD3 UR17, UR6, -0x1, URZ ;  /* 0xffffffff06117890 */ /* 0x000fe4000fffe03f */
[----:B------:R-:W-:Y:S02]  /*8a90*/  USHF.L.U32 UR19, UR9, UR7, URZ ;  /* 0x0000000709137299 */ /* 0x000fe4000800063f */
[----:B------:R-:W-:Y:S01]  /*8aa0*/  ULOP3.LUT UR18, URZ, UR8, URZ, 0x33, !UPT ;  /* 0x000000083f127292 */ /* 0x000fe2000f8e333f */
[----:B------:R-:W-:Y:S01]  /*8ab0*/  ULDC.64 UR22, c[0x0][0x198] ;  /* 0x0000660000167ab9 */ /* 0x000fe20000000a00 */
[----:B--2---:R-:W-:-:S05]  /*8ac0*/  VIADD R0, R0, 0x3f ;  /* 0x0000003f00007836 */ /* 0x004fca0000000000 */
[----:B------:R-:W-:-:S04]  /*8ad0*/  SHF.R.S32.HI R3, RZ, 0x1f, R0 ;  /* 0x0000001fff037819 */ /* 0x000fc80000011400 */
[----:B------:R-:W-:Y:S01]  /*8ae0*/  LEA.HI R3, R3, R0, RZ, 0x6 ;  /* 0x0000000003037211 */ /* 0x000fe200078f30ff */
[----:B------:R-:W-:-:S03]  /*8af0*/  IMAD.MOV.U32 R0, RZ, RZ, 0x1 ;  /* 0x00000001ff007424 */ /* 0x000fc600078e00ff */
[--C-:B------:R-:W-:Y:S02]  /*8b00*/  SHF.R.S32.HI R8, RZ, 0x6, R3.reuse ;  /* 0x00000006ff087819 */ /* 0x100fe40000011403 */
[----:B------:R-:W-:-:S03]  /*8b10*/  PRMT R3, R0, 0x7610, R3 ;  /* 0x0000761000037816 */ /* 0x000fc60000000003 */
[----:B------:R-:W-:-:S07]  /*8b20*/  VIADD R0, R8, 0x1 ;  /* 0x0000000108007836 */ /* 0x000fce0000000000 */
.L_x_225:
[----:B------:R-:W-:-:S03]  /*8b30*/  UMOV UR6, 0xffffffff ;  /* 0xffffffff00067882 */ /* 0x000fc60000000000 */
[----:B------:R-:W-:Y:S05]  /*8b40*/  BRA.DIV UR6, `(.L_x_215) ;  /* 0x0000001206c87947 */ /* 0x000fea000b800000 */
[----:B------:R-:W-:-:S13]  /*8b50*/  ELECT P6, URZ, PT ;  /* 0x00000000003f782f */ /* 0x000fda00038c0000 */
.L_x_244:
[----:B------:R-:W1:Y:S01]  /*8b60*/  LDC R4, c[0x0][0x28c] ;  /* 0x0000a300ff047b82 */ /* 0x000e620000000800 */
[----:B------:R-:W-:Y:S01]  /*8b70*/  BSSY B1, `(.L_x_216) ;  /* 0x0000038000017945 */ /* 0x000fe20003800000 */
[----:B-1----:R-:W-:-:S13]  /*8b80*/  ISETP.LT.OR P6, PT, R4, 0x1, !P6 ;  /* 0x000000010400780c */ /* 0x002fda00077c1670 */
[----:B------:R-:W-:Y:S05]  /*8b90*/  @P6 BRA `(.L_x_217) ;  /* 0x0000000000d46947 */ /* 0x000fea0003800000 */
[----:B------:R-:W-:Y:S01]  /*8ba0*/  LEA R20, R20, UR4, 0x6 ;  /* 0x0000000414147c11 */ /* 0x000fe2000f8e30ff */
[----:B------:R-:W-:Y:S01]  /*8bb0*/  IMAD.MOV.U32 R19, RZ, RZ, RZ ;  /* 0x000000ffff137224 */ /* 0x000fe200078e00ff */
[----:B------:R-:W-:Y:S01]  /*8bc0*/  SHF.L.U32 R21, R21, 0x7, RZ ;  /* 0x0000000715157819 */ /* 0x000fe200000006ff */
[----:B------:R-:W-:Y:S01]  /*8bd0*/  IMAD.MOV.U32 R4, RZ, RZ, R0 ;  /* 0x000000ffff047224 */ /* 0x000fe200078e0000 */
[----:B------:R-:W-:Y:S01]  /*8be0*/  MOV R5, R10 ;  /* 0x0000000a00057202 */ /* 0x000fe20000000f00 */
[----:B------:R-:W-:-:S07]  /*8bf0*/  IMAD.MOV.U32 R6, RZ, RZ, R9 ;  /* 0x000000ffff067224 */ /* 0x000fce00078e0009 */
.L_x_220:
[----:B------:R-:W1:Y:S01]  /*8c00*/  S2R R12, SR_CgaCtaId ;  /* 0x00000000000c7919 */ /* 0x000e620000008800 */
[----:B------:R-:W-:Y:S02]  /*8c10*/  MOV R7, 0x400 ;  /* 0x0000040000077802 */ /* 0x000fe40000000f00 */
[----:B------:R-:W-:Y:S02]  /*8c20*/  LOP3.LUT P1, RZ, R18, 0x7f, RZ, 0xc0, !PT ;  /* 0x0000007f12ff7812 */ /* 0x000fe4000782c0ff */
[----:B-1----:R-:W-:Y:S02]  /*8c30*/  LEA R15, R12, R7, 0x18 ;  /* 0x000000070c0f7211 */ /* 0x002fe400078ec0ff */
[----:B------:R-:W-:-:S09]  /*8c40*/  SHF.L.U32 R7, R5, 0x1f, RZ ;  /* 0x0000001f05077819 */ /* 0x000fd200000006ff */
[----:B------:R-:W1:Y:S01]  /*8c50*/  @!P1 LDC R12, c[0x0][0x500] ;  /* 0x00014000ff0c9b82 */ /* 0x000e620000000800 */
[----:B------:R-:W-:-:S04]  /*8c60*/  IMAD R14, R6, 0x8, R15 ;  /* 0x00000008060e7824 */ /* 0x000fc800078e020f */
[----:B------:R-:W2:Y:S02]  /*8c70*/  SYNCS.PHASECHK.TRANS64.TRYWAIT P0, [R14+URZ+0x40], R7 ;  /* 0x000040070e0075a7 */ /* 0x000ea4000800017f */
[----:B--2---:R-:W-:Y:S05]  /*8c80*/  @!P0 BRA `(.L_x_218) ;  /* 0x0000001000988947 */ /* 0x004fea0003800000 */
.L_x_245:
[----:B--2---:R-:W-:Y:S01]  /*8c90*/  PRMT R7, R11, 0x9910, RZ ;  /* 0x000099100b077816 */ /* 0x004fe200000000ff */
[----:B-1----:R1:W-:Y:S03]  /*8ca0*/  @!P1 SYNCS.ARRIVE.TRANS64 RZ, [R14+URZ], R12 ;  /* 0x0000000c0eff99a7 */ /* 0x0023e6000800003f */
[----:B------:R-:W-:-:S13]  /*8cb0*/  ISETP.NE.AND P0, PT, R7, 0x2, PT ;  /* 0x000000020700780c */ /* 0x000fda0003f05270 */
[----:B-1----:R-:W-:Y:S05]  /*8cc0*/  @P0 BRA `(.L_x_219) ;  /* 0x0000000000040947 */ /* 0x002fea0003800000 */
[----:B------:R-:W-:Y:S01]  /*8cd0*/  BPT.TRAP 0x1 ;  /* 0x000000040000795c */ /* 0x000fe20000300000 */
.L_x_219:
[C---:B------:R-:W-:Y:S01]  /*8ce0*/  LEA R7, R6.reuse, UR5, 0xc ;  /* 0x0000000506077c11 */ /* 0x040fe2000f8e60ff */
[----:B------:R-:W-:Y:S01]  /*8cf0*/  UIADD3 UR6, UP0, UR22, 0xf0, URZ ;  /* 0x000000f016067890 */ /* 0x000fe2000ff1e03f */
[----:B------:R-:W-:Y:S01]  /*8d00*/  LEA R12, R6, R15, 0xe ;  /* 0x0000000f060c7211 */ /* 0x000fe200078e70ff */
[----:B------:R-:W-:Y:S01]  /*8d10*/  UIADD3 UR24, UP1, UR22, 0x1f0, URZ ;  /* 0x000001f016187890 */ /* 0x000fe2000ff3e03f */
[----:B------:R-:W-:Y:S01]  /*8d20*/  R2UR UR9, R14 ;  /* 0x000000000e0972ca */ /* 0x000fe200000e0000 */
[----:B------:R-:W-:Y:S01]  /*8d30*/  IMAD R7, R7, 0x2, R15 ;  /* 0x0000000207077824 */ /* 0x000fe200078e020f */
[----:B------:R-:W-:Y:S01]  /*8d40*/  R2UR UR7, R12 ;  /* 0x000000000c0772ca */ /* 0x000fe200000e0000 */
[----:B------:R-:W-:Y:S01]  /*8d50*/  VIADD R6, R6, 0x1 ;  /* 0x0000000106067836 */ /* 0x000fe20000000000 */
[----:B------:R-:W-:Y:S01]  /*8d60*/  R2UR UR11, R21 ;  /* 0x00000000150b72ca */ /* 0x000fe200000e0000 */
[----:B------:R-:W-:Y:S01]  /*8d70*/  UIADD3.X UR25, URZ, UR23, URZ, UP1, !UPT ;  /* 0x000000173f197290 */ /* 0x000fe20008ffe43f */
[----:B------:R-:W-:Y:S01]  /*8d80*/  R2UR UR8, R7 ;  /* 0x00000000070872ca */ /* 0x000fe200000e0000 */
[----:B------:R-:W-:Y:S01]  /*8d90*/  UMOV UR14, 0x0 ;  /* 0x00000000000e7882 */ /* 0x000fe20000000000 */
[----:B------:R-:W-:Y:S01]  /*8da0*/  R2UR UR10, R19 ;  /* 0x00000000130a72ca */ /* 0x000fe200000e0000 */
[----:B------:R-:W-:Y:S01]  /*8db0*/  UMOV UR15, 0x10000000 ;  /* 0x10000000000f7882 */ /* 0x000fe20000000000 */
[----:B------:R-:W-:Y:S01]  /*8dc0*/  R2UR UR12, R13 ;  /* 0x000000000d0c72ca */ /* 0x000fe200000e0000 */
[----:B------:R-:W-:Y:S01]  /*8dd0*/  UMOV UR21, 0x30000 ;  /* 0x0003000000157882 */ /* 0x000fe20000000000 */
[----:B------:R-:W-:Y:S01]  /*8de0*/  IADD3 R4, R4, -0x1, RZ ;  /* 0xffffffff04047810 */ /* 0x000fe20007ffe0ff */
[----:B------:R-:W-:Y:S01]  /*8df0*/  VIADD R19, R19, 0x40 ;  /* 0x0000004013137836 */ /* 0x000fe20000000000 */
[----:B------:R-:W-:Y:S01]  /*8e00*/  R2UR UR20, R20 ;  /* 0x00000000141472ca */ /* 0x000fe200000e0000 */
[----:B------:R-:W-:Y:S01]  /*8e10*/  UIADD3 UR13, UR7, 0x6400, URZ ;  /* 0x00006400070d7890 */ /* 0x000fe2000fffe03f */
[----:B------:R-:W-:Y:S01]  /*8e20*/  ISETP.GT.AND P1, PT, R4, 0x1, PT ;  /* 0x000000010400780c */ /* 0x000fe20003f24270 */
[----:B------:R-:W-:Y:S01]  /*8e30*/  UIADD3.X UR7, URZ, UR23, URZ, UP0, !UPT ;  /* 0x000000173f077290 */ /* 0x000fe200087fe43f */
[----:B------:R-:W-:Y:S01]  /*8e40*/  ISETP.NE.AND P0, PT, R6, 0x8, PT ;  /* 0x000000080600780c */ /* 0x000fe20003f05270 */
[----:B------:R-:W-:-:S03]  /*8e50*/  UIADD3 UR16, UR8, 0x26400, URZ ;  /* 0x0002640008107890 */ /* 0x000fc6000fffe03f */
[----:B------:R-:W-:Y:S01]  /*8e60*/  UMOV UR8, UR13 ;  /* 0x0000000d00087c82 */ /* 0x000fe20008000000 */
[----:B------:R-:W-:Y:S02]  /*8e70*/  SEL R12, RZ, 0x1, P0 ;  /* 0x00000001ff0c7807 */ /* 0x000fe40000000000 */
[----:B------:R-:W-:Y:S01]  /*8e80*/  SEL R6, R6, RZ, P0 ;  /* 0x000000ff06067207 */ /* 0x000fe20000000000 */
[----:B------:R1:W-:Y:S01]  /*8e90*/  UTMALDG.3D [UR8], [UR6], desc[UR14] ;  /* 0x00000e08060075b4 */ /* 0x0003e20008011000 */
[----:B------:R-:W-:Y:S01]  /*8ea0*/  LOP3.LUT R5, R5, R12, RZ, 0x3c, !PT ;  /* 0x0000000c05057212 */ /* 0x000fe200078e3cff */
[----:B-1----:R-:W-:Y:S01]  /*8eb0*/  UMOV UR8, UR16 ;  /* 0x0000001000087c82 */ /* 0x002fe20008000000 */
[----:B------:R-:W-:Y:S02]  /*8ec0*/  UMOV UR11, UR20 ;  /* 0x00000014000b7c82 */ /* 0x000fe40008000000 */
[----:B------:R1:W-:Y:S02]  /*8ed0*/  UTMALDG.3D.MULTICAST [UR8], [UR24], UR21, desc[UR14] ;  /* 0x00000e08180073b4 */ /* 0x0003e40008011815 */
[----:B-1----:R-:W-:Y:S05]  /*8ee0*/  @P1 BRA `(.L_x_220) ;  /* 0xfffffffc00441947 */ /* 0x002fea000383ffff */
.L_x_217:
[----:B------:R-:W-:Y:S05]  /*8ef0*/  BSYNC B1 ;  /* 0x0000000000017941 */ /* 0x000fea0003800000 */
.L_x_216:
[----:B------:R-:W-:Y:S01]  /*8f00*/  LOP3.LUT P1, RZ, R3, 0xff, RZ, 0xc0, !PT ;  /* 0x000000ff03ff7812 */ /* 0x000fe2000782c0ff */
[----:B------:R-:W-:Y:S01]  /*8f10*/  IMAD.IADD R9, R8, 0x1, R9 ;  /* 0x0000000108097824 */ /* 0x000fe200078e0209 */
[----:B------:R-:W-:Y:S01]  /*8f20*/  IADD3 R16, P2, R16, UR36, RZ ;  /* 0x0000002410107c10 */ /* 0x000fe2000ff5e0ff */
[----:B------:R-:W-:Y:S01]  /*8f30*/  ULDC.64 UR6, c[0x0][0x8f8] ;  /* 0x00023e0000067ab9 */ /* 0x000fe20000000a00 */
[----:B------:R-:W-:Y:S01]  /*8f40*/  BSSY B1, `(.L_x_221) ;  /* 0x000006b000017945 */ /* 0x000fe20003800000 */
[----:B------:R-:W-:Y:S01]  /*8f50*/  MOV R21, 0xffffffff ;  /* 0xffffffff00157802 */ /* 0x000fe20000000f00 */
[----:B------:R-:W-:Y:S01]  /*8f60*/  IMAD.MOV.U32 R20, RZ, RZ, -0x1 ;  /* 0xffffffffff147424 */ /* 0x000fe200078e00ff */
[----:B------:R-:W-:Y:S01]  /*8f70*/  SHF.R.U32.HI R3, RZ, 0x3, R9 ;  /* 0x00000003ff037819 */ /* 0x000fe20000011609 */
[----:B------:R-:W-:Y:S01]  /*8f80*/  IMAD.MOV.U32 R13, RZ, RZ, -0x1 ;  /* 0xffffffffff0d7424 */ /* 0x000fe200078e00ff */
[----:B------:R-:W-:Y:S02]  /*8f90*/  ISETP.GT.U32.AND P0, PT, R9, 0x7, PT ;  /* 0x000000070900780c */ /* 0x000fe40003f04070 */
[----:B------:R-:W-:-:S02]  /*8fa0*/  LOP3.LUT R3, R3, 0x1, RZ, 0xc0, !PT ;  /* 0x0000000103037812 */ /* 0x000fc400078ec0ff */
[----:B------:R-:W1:Y:S01]  /*8fb0*/  @P1 S2R R5, SR_CgaCtaId ;  /* 0x0000000000051919 */ /* 0x000e620000008800 */
[----:B------:R-:W-:Y:S02]  /*8fc0*/  @P1 MOV R4, 0x400 ;  /* 0x0000040000041802 */ /* 0x000fe40000000f00 */
[----:B------:R-:W-:Y:S02]  /*8fd0*/  ISETP.LT.U32.AND P0, PT, R8, 0x8, P0 ;  /* 0x000000080800780c */ /* 0x000fe40000701070 */
[----:B------:R-:W-:Y:S02]  /*8fe0*/  IADD3.X R17, R17, UR42, RZ, P2, !PT ;  /* 0x0000002a11117c10 */ /* 0x000fe400097fe4ff */
[----:B------:R-:W-:Y:S02]  /*8ff0*/  ISETP.GE.U32.AND P2, PT, R16, UR6, PT ;  /* 0x0000000610007c0c */ /* 0x000fe4000bf46070 */
[----:B------:R-:W-:Y:S02]  /*9000*/  LOP3.LUT R9, R9, 0x7, RZ, 0xc0, !PT ;  /* 0x0000000709097812 */ /* 0x000fe400078ec0ff */
[----:B-1----:R-:W-:-:S04]  /*9010*/  @P1 LEA R4, R5, R4, 0x18 ;  /* 0x0000000405041211 */ /* 0x002fc800078ec0ff */
[----:B------:R1:W-:Y:S01]  /*9020*/  @P1 SYNCS.ARRIVE.TRANS64.A1T0 RZ, [R4+URZ+0xb8], RZ ;  /* 0x0000b8ff04ff19a7 */ /* 0x0003e2000810003f */
[----:B------:R-:W-:Y:S02]  /*9030*/  ISETP.NE.U32.AND P1, PT, R3, 0x1, PT ;  /* 0x000000010300780c */ /* 0x000fe40003f25070 */
[----:B------:R-:W-:Y:S02]  /*9040*/  SEL R3, RZ, 0x1, !P0 ;  /* 0x00000001ff037807 */ /* 0x000fe40004000000 */
[----:B------:R-:W-:Y:S02]  /*9050*/  ISETP.GE.U32.AND.EX P0, PT, R17, UR7, PT, P2 ;  /* 0x0000000711007c0c */ /* 0x000fe4000bf06120 */
[----:B------:R-:W-:-:S04]  /*9060*/  ISETP.GT.U32.AND P1, PT, R8, 0x7, !P1 ;  /* 0x000000070800780c */ /* 0x000fc80004f24070 */
[----:B-1----:R-:W-:-:S04]  /*9070*/  SEL R4, RZ, 0x1, !P1 ;  /* 0x00000001ff047807 */ /* 0x002fc80004800000 */
[--C-:B------:R-:W-:Y:S02]  /*9080*/  LOP3.LUT R10, R4, R10, R3.reuse, 0x96, !PT ;  /* 0x0000000a040a7212 */ /* 0x100fe400078e9603 */
[----:B------:R-:W-:Y:S02]  /*9090*/  PRMT R4, RZ, 0x7610, R4 ;  /* 0x00007610ff047816 */ /* 0x000fe40000000004 */
[----:B------:R-:W-:Y:S01]  /*90a0*/  PRMT R3, RZ, 0x7610, R3 ;  /* 0x00007610ff037816 */ /* 0x000fe20000000003 */
[----:B------:R-:W-:Y:S06]  /*90b0*/  @P0 BRA `(.L_x_222) ;  /* 0x00000004004c0947 */ /* 0x000fec0003800000 */
[----:B------:R-:W1:Y:S01]  /*90c0*/  S2R R14, SR_CTAID.X ;  /* 0x00000000000e7919 */ /* 0x000e620000002500 */
[----:B------:R-:W-:Y:S01]  /*90d0*/  ULDC.64 UR6, c[0x0][0x8d0] ;  /* 0x0002340000067ab9 */ /* 0x000fe20000000a00 */
[----:B------:R-:W2:Y:S01]  /*90e0*/  LDC R15, c[0x0][0x144] ;  /* 0x00005100ff0f7b82 */ /* 0x000ea20000000800 */
[----:B------:R-:W-:Y:S01]  /*90f0*/  ISETP.NE.U32.AND P0, PT, RZ, UR6, PT ;  /* 0x00000006ff007c0c */ /* 0x000fe2000bf05070 */
[----:B------:R-:W3:Y:S01]  /*9100*/  S2R R12, SR_CTAID.Y ;  /* 0x00000000000c7919 */ /* 0x000ee20000002600 */
[----:B------:R-:W-:Y:S01]  /*9110*/  ULDC UR8, c[0x0][0x150] ;  /* 0x0000540000087ab9 */ /* 0x000fe20000000800 */
[----:B------:R-:W-:Y:S01]  /*9120*/  ULDC UR9, c[0x0][0x8d8] ;  /* 0x0002360000097ab9 */ /* 0x000fe20000000800 */
[----:B------:R-:W-:Y:S02]  /*9130*/  ISETP.NE.AND.EX P0, PT, RZ, UR7, PT, P0 ;  /* 0x00000007ff007c0c */ /* 0x000fe4000bf05300 */
[----:B------:R-:W-:Y:S02]  /*9140*/  MOV R4, R16 ;  /* 0x0000001000047202 */ /* 0x000fe40000000f00 */
[----:B-1----:R-:W-:-:S05]  /*9150*/  I2FP.F32.U32 R5, R14 ;  /* 0x0000000e00057245 */ /* 0x002fca0000201000 */
[----:B------:R-:W-:Y:S01]  /*9160*/  FMUL R19, R5, UR8 ;  /* 0x0000000805137c20 */ /* 0x000fe20008400000 */
[----:B------:R-:W-:-:S03]  /*9170*/  IMAD.MOV.U32 R5, RZ, RZ, R17 ;  /* 0x000000ffff057224 */ /* 0x000fc600078e0011 */
[----:B---3--:R-:W-:Y:S05]  /*9180*/  @!P0 BRA `(.L_x_223) ;  /* 0x0000000000288947 */ /* 0x008fea0003800000 */
[----:B------:R-:W-:Y:S02]  /*9190*/  ULDC UR8, c[0x0][0x8dc] ;  /* 0x0002370000087ab9 */ /* 0x000fe40000000800 */
[----:B------:R-:W-:-:S05]  /*91a0*/  IADD3 R5, P0, R16, UR8, RZ ;  /* 0x0000000810057c10 */ /* 0x000fca000ff1e0ff */
[----:B------:R-:W-:-:S04]  /*91b0*/  IMAD.X R13, RZ, RZ, R17, P0 ;  /* 0x000000ffff0d7224 */ /* 0x000fc800000e0611 */
[----:B------:R-:W-:-:S04]  /*91c0*/  IMAD.WIDE.U32 R6, R13, UR6, RZ ;  /* 0x000000060d067c25 */ /* 0x000fc8000f8e00ff */
[----:B------:R-:W-:-:S04]  /*91d0*/  IMAD.WIDE.U32 R6, P0, R5, UR7, R6 ;  /* 0x0000000705067c25 */ /* 0x000fc8000f800006 */
[----:B------:R-:W-:-:S04]  /*91e0*/  IMAD.WIDE.U32 R4, R5, UR6, RZ ;  /* 0x0000000605047c25 */ /* 0x000fc8000f8e00ff */
[----:B------:R-:W-:Y:S01]  /*91f0*/  IMAD.MOV.U32 R4, RZ, RZ, R7 ;  /* 0x000000ffff047224 */ /* 0x000fe200078e0007 */
[----:B------:R-:W-:Y:S02]  /*9200*/  IADD3 RZ, P1, R5, R6, RZ ;  /* 0x0000000605ff7210 */ /* 0x000fe40007f3e0ff */
[----:B------:R-:W-:-:S03]  /*9210*/  IADD3.X R5, RZ, RZ, RZ, P0, !PT ;  /* 0x000000ffff057210 */ /* 0x000fc600007fe4ff */
[----:B------:R-:W-:-:S08]  /*9220*/  IMAD.WIDE.U32.X R4, R13, UR7, R4, P1 ;  /* 0x000000070d047c25 */ /* 0x000fd000088e0404 */
.L_x_223:
[--C-:B------:R-:W-:Y:S01]  /*9230*/  SHF.R.U64 R13, R4, UR9, R5.reuse ;  /* 0x00000009040d7c19 */ /* 0x100fe20008001205 */
[----:B------:R-:W1:Y:S01]  /*9240*/  F2I.U32.TRUNC.NTZ R19, R19 ;  /* 0x0000001300137305 */ /* 0x000e62000020f000 */
[----:B------:R-:W-:Y:S01]  /*9250*/  SHF.R.U32.HI R4, RZ, UR9, R5 ;  /* 0x00000009ff047c19 */ /* 0x000fe20008011605 */
[----:B------:R-:W-:Y:S01]  /*9260*/  ULDC.64 UR6, c[0x0][0x8c8] ;  /* 0x0002320000067ab9 */ /* 0x000fe20000000a00 */
[----:B------:R-:W-:Y:S01]  /*9270*/  IADD3 R7, P0, RZ, -R13, RZ ;  /* 0x8000000dff077210 */ /* 0x000fe20007f1e0ff */
[----:B------:R-:W-:Y:S01]  /*9280*/  ULDC.64 UR8, c[0x0][0x8e8] ;  /* 0x00023a0000087ab9 */ /* 0x000fe20000000a00 */
[----:B------:R-:W3:Y:S03]  /*9290*/  LDC R21, c[0x0][0x148] ;  /* 0x00005200ff157b82 */ /* 0x000ee60000000800 */
[----:B------:R-:W-:Y:S01]  /*92a0*/  IMAD.X R4, RZ, RZ, ~R4, P0 ;  /* 0x000000ffff047224 */ /* 0x000fe200000e0e04 */
[----:B------:R-:W-:-:S03]  /*92b0*/  ISETP.NE.U32.AND P0, PT, RZ, UR8, PT ;  /* 0x00000008ff007c0c */ /* 0x000fc6000bf05070 */
[----:B------:R-:W-:Y:S01]  /*92c0*/  IMAD R6, R4, UR6, RZ ;  /* 0x0000000604067c24 */ /* 0x000fe2000f8e02ff */
[----:B------:R-:W-:Y:S01]  /*92d0*/  ISETP.NE.AND.EX P0, PT, RZ, UR9, PT, P0 ;  /* 0x00000009ff007c0c */ /* 0x000fe2000bf05300 */
[----:B------:R-:W-:Y:S01]  /*92e0*/  IMAD.WIDE.U32 R4, R7, UR6, R16 ;  /* 0x0000000607047c25 */ /* 0x000fe2000f8e0010 */
[----:B------:R-:W-:-:S03]  /*92f0*/  ULDC UR6, c[0x0][0x8c0] ;  /* 0x0002300000067ab9 */ /* 0x000fc60000000800 */
[----:B------:R-:W-:Y:S01]  /*9300*/  IMAD R7, R7, UR7, R6 ;  /* 0x0000000707077c24 */ /* 0x000fe2000f8e0206 */
[----:B-1----:R-:W-:Y:S01]  /*9310*/  IADD3 R6, -R19, RZ, RZ ;  /* 0x000000ff13067210 */ /* 0x002fe20007ffe1ff */
[----:B------:R-:W-:Y:S02]  /*9320*/  ULDC UR7, c[0x0][0x154] ;  /* 0x0000550000077ab9 */ /* 0x000fe40000000800 */
[----:B------:R-:W-:Y:S02]  /*9330*/  IMAD.IADD R5, R5, 0x1, R7 ;  /* 0x0000000105057824 */ /* 0x000fe400078e0207 */
[----:B--2---:R-:W-:Y:S01]  /*9340*/  IMAD R14, R15, R6, R14 ;  /* 0x000000060f0e7224 */ /* 0x004fe200078e020e */
[----:B------:R-:W-:Y:S02]  /*9350*/  I2FP.F32.U32 R6, R12 ;  /* 0x0000000c00067245 */ /* 0x000fe40000201000 */
[--C-:B------:R-:W-:Y:S02]  /*9360*/  SHF.R.U64 R15, R4, UR6, R5.reuse ;  /* 0x00000006040f7c19 */ /* 0x100fe40008001205 */
[----:B------:R-:W-:Y:S01]  /*9370*/  SHF.R.U32.HI R4, RZ, UR6, R5 ;  /* 0x00000006ff047c19 */ /* 0x000fe20008011605 */
[----:B------:R-:W-:Y:S01]  /*9380*/  FMUL R6, R6, UR7 ;  /* 0x0000000706067c20 */ /* 0x000fe20008400000 */
[----:B------:R-:W-:-:S02]  /*9390*/  ULDC UR6, c[0x0][0x8b0] ;  /* 0x00022c0000067ab9 */ /* 0x000fc40000000800 */
[--C-:B------:R-:W-:Y:S01]  /*93a0*/  SHF.R.U64 R20, R15, UR6, R4.reuse ;  /* 0x000000060f147c19 */ /* 0x100fe20008001204 */
[----:B------:R1:W2:Y:S01]  /*93b0*/  F2I.U32.TRUNC.NTZ R24, R6 ;  /* 0x0000000600187305 */ /* 0x0002a2000020f000 */
[----:B------:R-:W-:Y:S01]  /*93c0*/  SHF.R.U32.HI R5, RZ, UR6, R4 ;  /* 0x00000006ff057c19 */ /* 0x000fe20008011604 */
[----:B------:R-:W-:-:S03]  /*93d0*/  ULDC UR6, c[0x0][0x900] ;  /* 0x0002400000067ab9 */ /* 0x000fc60000000800 */
[--C-:B------:R-:W-:Y:S02]  /*93e0*/  SHF.R.U64 R19, R20, UR6, R5.reuse ;  /* 0x0000000614137c19 */ /* 0x100fe40008001205 */
[----:B------:R-:W-:-:S03]  /*93f0*/  SHF.R.U32.HI R23, RZ, UR6, R5 ;  /* 0x00000006ff177c19 */ /* 0x000fc60008011605 */
[----:B------:R-:W-:Y:S01]  /*9400*/  IMAD.MOV.U32 R4, RZ, RZ, R19 ;  /* 0x000000ffff047224 */ /* 0x000fe200078e0013 */
[----:B------:R-:W-:Y:S01]  /*9410*/  MOV R5, R23 ;  /* 0x0000001700057202 */ /* 0x000fe20000000f00 */
[----:B-1----:R-:W-:Y:S06]  /*9420*/  @!P0 BRA `(.L_x_224) ;  /* 0x0000000000288947 */ /* 0x002fec0003800000 */
[----:B------:R-:W-:Y:S02]  /*9430*/  ULDC UR6, c[0x0][0x8f4] ;  /* 0x00023d0000067ab9 */ /* 0x000fe40000000800 */
[----:B------:R-:W-:-:S05]  /*9440*/  IADD3 R5, P0, R19, UR6, RZ ;  /* 0x0000000613057c10 */ /* 0x000fca000ff1e0ff */
[----:B------:R-:W-:-:S04]  /*9450*/  IMAD.X R23, RZ, RZ, R23, P0 ;  /* 0x000000ffff177224 */ /* 0x000fc800000e0617 */
[----:B------:R-:W-:-:S04]  /*9460*/  IMAD.WIDE.U32 R6, R23, UR8, RZ ;  /* 0x0000000817067c25 */ /* 0x000fc8000f8e00ff */
[----:B------:R-:W-:-:S04]  /*9470*/  IMAD.WIDE.U32 R6, P0, R5, UR9, R6 ;  /* 0x0000000905067c25 */ /* 0x000fc8000f800006 */
[----:B------:R-:W-:Y:S01]  /*9480*/  IMAD.WIDE.U32 R4, R5, UR8, RZ ;  /* 0x0000000805047c25 */ /* 0x000fe2000f8e00ff */
[----:B------:R-:W-:-:S04]  /*9490*/  MOV R4, R7 ;  /* 0x0000000700047202 */ /* 0x000fc80000000f00 */
[----:B------:R-:W-:Y:S01]  /*94a0*/  IADD3 RZ, P1, R5, R6, RZ ;  /* 0x0000000605ff7210 */ /* 0x000fe20007f3e0ff */
[----:B------:R-:W-:-:S04]  /*94b0*/  IMAD.X R5, RZ, RZ, RZ, P0 ;  /* 0x000000ffff057224 */ /* 0x000fc800000e06ff */
[----:B------:R-:W-:-:S08]  /*94c0*/  IMAD.WIDE.U32.X R4, R23, UR9, R4, P1 ;  /* 0x0000000917047c25 */ /* 0x000fd000088e0404 */
.L_x_224:
[----:B------:R-:W-:Y:S01]  /*94d0*/  ISETP.NE.AND P0, PT, R2, 0x1, PT ;  /* 0x000000010200780c */ /* 0x000fe20003f05270 */
[----:B------:R-:W-:Y:S01]  /*94e0*/  ULDC UR6, c[0x0][0x8f0] ;  /* 0x00023c0000067ab9 */ /* 0x000fe20000000800 */
[----:B------:R-:W-:Y:S01]  /*94f0*/  LOP3.LUT R20, R20, UR18, RZ, 0xc0, !PT ;  /* 0x0000001214147c12 */ /* 0x000fe2000f8ec0ff */
[----:B--2---:R-:W-:Y:S01]  /*9500*/  IMAD.MOV R24, RZ, RZ, -R24 ;  /* 0x000000ffff187224 */ /* 0x004fe200078e0a18 */
[----:B------:R-:W-:Y:S01]  /*9510*/  SHF.R.U64 R5, R4, UR6, R5 ;  /* 0x0000000604057c19 */ /* 0x000fe20008001205 */
[----:B------:R-:W-:Y:S01]  /*9520*/  ULDC UR6, c[0x0][0x8e0] ;  /* 0x0002380000067ab9 */ /* 0x000fe20000000800 */
[----:B------:R-:W-:Y:S01]  /*9530*/  LOP3.LUT R6, R15, UR17, RZ, 0xc0, !PT ;  /* 0x000000110f067c12 */ /* 0x000fe2000f8ec0ff */
[----:B------:R-:W-:Y:S02]  /*9540*/  ULDC UR7, c[0x0][0x8b8] ;  /* 0x00022e0000077ab9 */ /* 0x000fe40000000800 */
[----:B------:R-:W-:Y:S02]  /*9550*/  IMAD.MOV R4, RZ, RZ, -R5 ;  /* 0x000000ffff047224 */ /* 0x000fe400078e0a05 */
[----:B------:R-:W-:-:S02]  /*9560*/  IMAD R5, R5, UR19, R20 ;  /* 0x0000001305057c24 */ /* 0x000fc4000f8e0214 */
[----:B---3--:R-:W-:Y:S02]  /*9570*/  @P0 IMAD R14, R21, R24, R12 ;  /* 0x00000018150e0224 */ /* 0x008fe400078e020c */
[----:B------:R-:W-:Y:S01]  /*9580*/  IMAD R19, R4, UR6, R19 ;  /* 0x0000000604137c24 */ /* 0x000fe2000f8e0213 */
[----:B------:R-:W-:Y:S01]  /*9590*/  ULDC UR6, c[0x0][0x8a8] ;  /* 0x00022a0000067ab9 */ /* 0x000fe20000000800 */
[----:B------:R-:W-:Y:S01]  /*95a0*/  IMAD R14, R5, UR7, R14 ;  /* 0x00000007050e7c24 */ /* 0x000fe2000f8e020e */
[----:B------:R-:W-:Y:S01]  /*95b0*/  MOV R4, 0x1 ;  /* 0x0000000100047802 */ /* 0x000fe20000000f00 */
[----:B------:R-:W-:-:S05]  /*95c0*/  IMAD R19, R19, UR6, R6 ;  /* 0x0000000613137c24 */ /* 0x000fca000f8e0206 */
[----:B------:R-:W-:Y:S02]  /*95d0*/  SEL R20, R19, R14, !P0 ;  /* 0x0000000e13147207 */ /* 0x000fe40004000000 */
[----:B------:R-:W-:-:S07]  /*95e0*/  SEL R21, R14, R19, !P0 ;  /* 0x000000130e157207 */ /* 0x000fce0004000000 */
.L_x_222:
[----:B------:R-:W-:Y:S05]  /*95f0*/  BSYNC B1 ;  /* 0x0000000000017941 */ /* 0x000fea0003800000 */
.L_x_221:
[----:B------:R-:W-:-:S13]  /*9600*/  LOP3.LUT P0, RZ, R4, 0xff, RZ, 0xc0, !PT ;  /* 0x000000ff04ff7812 */ /* 0x000fda000780c0ff */
[----:B------:R-:W-:Y:S05]  /*9610*/  @P0 BRA `(.L_x_225) ;  /* 0xfffffff400440947 */ /* 0x000fea000383ffff */
[----:B------:R-:W-:Y:S05]  /*9620*/  BSYNC B0 ;  /* 0x0000000000007941 */ /* 0x000fea0003800000 */
.L_x_214:
[----:B------:R-:W-:-:S03]  /*9630*/  UMOV UR6, 0xffffffff ;  /* 0xffffffff00067882 */ /* 0x000fc60000000000 */
[----:B------:R-:W-:Y:S05]  /*9640*/  BRA.DIV UR6, `(.L_x_226) ;  /* 0x0000000a063c7947 */ /* 0x000fea000b800000 */
[----:B------:R-:W-:-:S13]  /*9650*/  ELECT P6, URZ, PT ;  /* 0x00000000003f782f */ /* 0x000fda00038c0000 */
.L_x_248:
[----:B------:R-:W-:Y:S05]  /*9660*/  @!P6 BRA `(.L_x_15) ;  /* 0x000000040034e947 */ /* 0x000fea0003800000 */
[----:B------:R-:W-:-:S04]  /*9670*/  LOP3.LUT R22, R22, 0x2, RZ, 0xfc, !PT ;  /* 0x0000000216167812 */ /* 0x000fc800078efcff */
[----:B------:R-:W-:-:S13]  /*9680*/  ISETP.NE.AND P0, PT, R22, 0x3, PT ;  /* 0x000000031600780c */ /* 0x000fda0003f05270 */
[----:B------:R-:W-:Y:S05]  /*9690*/  @!P0 BRA `(.L_x_227) ;  /* 0x0000000000048947 */ /* 0x000fea0003800000 */
[----:B-1----:R-:W-:Y:S01]  /*96a0*/  BPT.TRAP 0x1 ;  /* 0x000000040000795c */ /* 0x002fe20000300000 */
.L_x_227:
[----:B------:R-:W2:Y:S01]  /*96b0*/  S2R R3, SR_CgaCtaId ;  /* 0x0000000000037919 */ /* 0x000ea20000008800 */
[----:B------:R-:W-:Y:S02]  /*96c0*/  MOV R0, 0x400 ;  /* 0x0000040000007802 */ /* 0x000fe40000000f00 */
[----:B------:R-:W-:Y:S02]  /*96d0*/  SHF.L.U32 R2, R10, 0x1f, RZ ;  /* 0x0000001f0a027819 */ /* 0x000fe400000006ff */
[----:B--2---:R-:W-:-:S05]  /*96e0*/  LEA R0, R3, R0, 0x18 ;  /* 0x0000000003007211 */ /* 0x004fca00078ec0ff */
[----:B------:R-:W-:-:S04]  /*96f0*/  VIADD R0, R0, 0x40 ;  /* 0x0000004000007836 */ /* 0x000fc80000000000 */
[C---:B------:R-:W-:Y:S01]  /*9700*/  IMAD R5, R9.reuse, 0x8, R0 ;  /* 0x0000000809057824 */ /* 0x040fe200078e0200 */
[----:B------:R-:W-:-:S03]  /*9710*/  IADD3 R9, R9, 0x1, RZ ;  /* 0x0000000109097810 */ /* 0x000fc60007ffe0ff */
[----:B------:R-:W2:Y:S01]  /*9720*/  SYNCS.PHASECHK.TRANS64.TRYWAIT P0, [R5+URZ], R2 ;  /* 0x00000002050075a7 */ /* 0x000ea2000800017f */
[----:B------:R-:W-:-:S04]  /*9730*/  ISETP.NE.AND P1, PT, R9, 0x8, PT ;  /* 0x000000080900780c */ /* 0x000fc80003f25270 */
[----:B------:R-:W-:Y:S02]  /*9740*/  SEL R3, RZ, 0x1, P1 ;  /* 0x00000001ff037807 */ /* 0x000fe40000800000 */
[----:B------:R-:W-:Y:S02]  /*9750*/  SEL R9, R9, RZ, P1 ;  /* 0x000000ff09097207 */ /* 0x000fe40000800000 */
[----:B------:R-:W-:-:S03]  /*9760*/  LOP3.LUT R10, R10, R3, RZ, 0x3c, !PT ;  /* 0x000000030a0a7212 */ /* 0x000fc600078e3cff */
[----:B------:R-:W-:Y:S01]  /*9770*/  IMAD R7, R9, 0x8, R0 ;  /* 0x0000000809077824 */ /* 0x000fe200078e0200 */
[----:B------:R-:W-:Y:S01]  /*9780*/  SHF.L.U32 R4, R10, 0x1f, RZ ;  /* 0x0000001f0a047819 */ /* 0x000fe200000006ff */
[----:B--2---:R-:W-:Y:S06]  /*9790*/  @!P0 BRA `(.L_x_228) ;  /* 0x0000000800088947 */ /* 0x004fec0003800000 */
.L_x_249:
[----:B------:R-:W3:Y:S01]  /*97a0*/  SYNCS.PHASECHK.TRANS64.TRYWAIT P0, [R7+URZ], R4 ;  /* 0x00000004070075a7 */ /* 0x000ee2000800017f */
[----:B--2---:R-:W-:-:S05]  /*97b0*/  VIADD R2, R9, 0x1 ;  /* 0x0000000109027836 */ /* 0x004fca0000000000 */
[----:B------:R-:W-:-:S04]  /*97c0*/  ISETP.NE.AND P1, PT, R2, 0x8, PT ;  /* 0x000000080200780c */ /* 0x000fc80003f25270 */
[----:B------:R-:W-:Y:S02]  /*97d0*/  SEL R3, RZ, 0x1, P1 ;  /* 0x00000001ff037807 */ /* 0x000fe40000800000 */
[----:B------:R-:W-:Y:S02]  /*97e0*/  SEL R9, R2, RZ, P1 ;  /* 0x000000ff02097207 */ /* 0x000fe40000800000 */
[----:B------:R-:W-:Y:S02]  /*97f0*/  LOP3.LUT R10, R10, R3, RZ, 0x3c, !PT ;  /* 0x000000030a0a7212 */ /* 0x000fe400078e3cff */
[----:B------:R-:W-:Y:S02]  /*9800*/  LEA R6, R9, R0, 0x3 ;  /* 0x0000000009067211 */ /* 0x000fe400078e18ff */
[----:B------:R-:W-:Y:S01]  /*9810*/  SHF.L.U32 R5, R10, 0x1f, RZ ;  /* 0x0000001f0a057819 */ /* 0x000fe200000006ff */
[----:B---3--:R-:W-:Y:S06]  /*9820*/  @!P0 BRA `(.L_x_229) ;  /* 0x0000000400f88947 */ /* 0x008fec0003800000 */
.L_x_250:
[----:B------:R-:W3:Y:S01]  /*9830*/  SYNCS.PHASECHK.TRANS64.TRYWAIT P0, [R6+URZ], R5 ;  /* 0x00000005060075a7 */ /* 0x000ee2000800017f */
[----:B------:R-:W-:-:S05]  /*9840*/  VIADD R2, R9, 0x1 ;  /* 0x0000000109027836 */ /* 0x000fca0000000000 */
[----:B------:R-:W-:-:S04]  /*9850*/  ISETP.NE.AND P1, PT, R2, 0x8, PT ;  /* 0x000000080200780c */ /* 0x000fc80003f25270 */
[----:B------:R-:W-:Y:S02]  /*9860*/  SEL R3, RZ, 0x1, P1 ;  /* 0x00000001ff037807 */ /* 0x000fe40000800000 */
[----:B--2---:R-:W-:Y:S02]  /*9870*/  SEL R7, R2, RZ, P1 ;  /* 0x000000ff02077207 */ /* 0x004fe40000800000 */
[----:B------:R-:W-:-:S03]  /*9880*/  LOP3.LUT R10, R10, R3, RZ, 0x3c, !PT ;  /* 0x000000030a0a7212 */ /* 0x000fc600078e3cff */
[----:B------:R-:W-:Y:S01]  /*9890*/  IMAD R9, R7, 0x8, R0 ;  /* 0x0000000807097824 */ /* 0x000fe200078e0200 */
[----:B------:R-:W-:Y:S01]  /*98a0*/  SHF.L.U32 R4, R10, 0x1f, RZ ;  /* 0x0000001f0a047819 */ /* 0x000fe200000006ff */
[----:B---3--:R-:W-:Y:S06]  /*98b0*/  @!P0 BRA `(.L_x_230) ;  /* 0x0000000400e88947 */ /* 0x008fec0003800000 */
.L_x_251:
[----:B------:R-:W3:Y:S01]  /*98c0*/  SYNCS.PHASECHK.TRANS64.TRYWAIT P0, [R9+URZ], R4 ;  /* 0x00000004090075a7 */ /* 0x000ee2000800017f */
[----:B------:R-:W-:-:S04]  /*98d0*/  IADD3 R2, R7, 0x1, RZ ;  /* 0x0000000107027810 */ /* 0x000fc80007ffe0ff */
[----:B------:R-:W-:-:S04]  /*98e0*/  ISETP.NE.AND P1, PT, R2, 0x8, PT ;  /* 0x000000080200780c */ /* 0x000fc80003f25270 */
[----:B------:R-:W-:Y:S02]  /*98f0*/  SEL R3, RZ, 0x1, P1 ;  /* 0x00000001ff037807 */ /* 0x000fe40000800000 */
[----:B------:R-:W-:Y:S02]  /*9900*/  SEL R7, R2, RZ, P1 ;  /* 0x000000ff02077207 */ /* 0x000fe40000800000 */
[----:B------:R-:W-:-:S03]  /*9910*/  LOP3.LUT R10, R10, R3, RZ, 0x3c, !PT ;  /* 0x000000030a0a7212 */ /* 0x000fc600078e3cff */
[----:B--2---:R-:W-:Y:S01]  /*9920*/  IMAD R6, R7, 0x8, R0 ;  /* 0x0000000807067824 */ /* 0x004fe200078e0200 */
[----:B------:R-:W-:Y:S01]  /*9930*/  SHF.L.U32 R5, R10, 0x1f, RZ ;  /* 0x0000001f0a057819 */ /* 0x000fe200000006ff */
[----:B---3--:R-:W-:Y:S06]  /*9940*/  @!P0 BRA `(.L_x_231) ;  /* 0x0000000400d88947 */ /* 0x008fec0003800000 */
.L_x_252:
[----:B------:R-:W3:Y:S01]  /*9950*/  SYNCS.PHASECHK.TRANS64.TRYWAIT P0, [R6+URZ], R5 ;  /* 0x00000005060075a7 */ /* 0x000ee2000800017f */
[----:B------:R-:W-:-:S05]  /*9960*/  VIADD R2, R7, 0x1 ;  /* 0x0000000107027836 */ /* 0x000fca0000000000 */
[----:B------:R-:W-:-:S04]  /*9970*/  ISETP.NE.AND P1, PT, R2, 0x8, PT ;  /* 0x000000080200780c */ /* 0x000fc80003f25270 */
[----:B------:R-:W-:Y:S02]  /*9980*/  SEL R3, RZ, 0x1, P1 ;  /* 0x00000001ff037807 */ /* 0x000fe40000800000 */
[----:B------:R-:W-:Y:S02]  /*9990*/  SEL R7, R2, RZ, P1 ;  /* 0x000000ff02077207 */ /* 0x000fe40000800000 */
[----:B------:R-:W-:Y:S02]  /*99a0*/  LOP3.LUT R10, R10, R3, RZ, 0x3c, !PT ;  /* 0x000000030a0a7212 */ /* 0x000fe400078e3cff */
[----:B--2---:R-:W-:Y:S02]  /*99b0*/  LEA R9, R7, R0, 0x3 ;  /* 0x0000000007097211 */ /* 0x004fe400078e18ff */
[----:B------:R-:W-:Y:S01]  /*99c0*/  SHF.L.U32 R4, R10, 0x1f, RZ ;  /* 0x0000001f0a047819 */ /* 0x000fe200000006ff */
[----:B---3--:R-:W-:Y:S06]  /*99d0*/  @!P0 BRA `(.L_x_232) ;  /* 0x0000000400c88947 */ /* 0x008fec0003800000 */
.L_x_253:
[----:B------:R-:W3:Y:S01]  /*99e0*/  SYNCS.PHASECHK.TRANS64.TRYWAIT P0, [R9+URZ], R4 ;  /* 0x00000004090075a7 */ /* 0x000ee2000800017f */
[----:B------:R-:W-:-:S05]  /*99f0*/  VIADD R2, R7, 0x1 ;  /* 0x0000000107027836 */ /* 0x000fca0000000000 */
[----:B------:R-:W-:-:S04]  /*9a00*/  ISETP.NE.AND P1, PT, R2, 0x8, PT ;  /* 0x000000080200780c */ /* 0x000fc80003f25270 */
[----:B------:R-:W-:Y:S02]  /*9a10*/  SEL R3, RZ, 0x1, P1 ;  /* 0x00000001ff037807 */ /* 0x000fe40000800000 */
[----:B------:R-:W-:Y:S02]  /*9a20*/  SEL R7, R2, RZ, P1 ;  /* 0x000000ff02077207 */ /* 0x000fe40000800000 */
[----:B------:R-:W-:-:S03]  /*9a30*/  LOP3.LUT R11, R10, R3, RZ, 0x3c, !PT ;  /* 0x000000030a0b7212 */ /* 0x000fc600078e3cff */
[----:B--2---:R-:W-:Y:S01]  /*9a40*/  IMAD R6, R7, 0x8, R0 ;  /* 0x0000000807067824 */ /* 0x004fe200078e0200 */
[----:B------:R-:W-:Y:S01]  /*9a50*/  SHF.L.U32 R5, R11, 0x1f, RZ ;  /* 0x0000001f0b057819 */ /* 0x000fe200000006ff */
[----:B---3--:R-:W-:Y:S06]  /*9a60*/  @!P0 BRA `(.L_x_233) ;  /* 0x0000000400b88947 */ /* 0x008fec0003800000 */
.L_x_254:
[----:B------:R-:W3:Y:S01]  /*9a70*/  SYNCS.PHASECHK.TRANS64.TRYWAIT P0, [R6+URZ], R5 ;  /* 0x00000005060075a7 */ /* 0x000ee2000800017f */
[----:B------:R-:W-:-:S04]  /*9a80*/  IADD3 R2, R7, 0x1, RZ ;  /* 0x0000000107027810 */ /* 0x000fc80007ffe0ff */
[----:B------:R-:W-:-:S04]  /*9a90*/  ISETP.NE.AND P1, PT, R2, 0x8, PT ;  /* 0x000000080200780c */ /* 0x000fc80003f25270 */
[----:B--2---:R-:W-:Y:S02]  /*9aa0*/  SEL R4, RZ, 0x1, P1 ;  /* 0x00000001ff047807 */ /* 0x004fe40000800000 */
[----:B------:R-:W-:Y:S02]  /*9ab0*/  SEL R3, R2, RZ, P1 ;  /* 0x000000ff02037207 */ /* 0x000fe40000800000 */
[----:B------:R-:W-:Y:S01]  /*9ac0*/  LOP3.LUT R4, R11, R4, RZ, 0x3c, !PT ;  /* 0x000000040b047212 */ /* 0x000fe200078e3cff */
[----:B---3--:R-:W-:Y:S06]  /*9ad0*/  @!P0 BRA `(.L_x_234) ;  /* 0x0000000400b08947 */ /* 0x008fec0003800000 */
.L_x_255:
[----:B------:R-:W-:Y:S01]  /*9ae0*/  IMAD R3, R3, 0x8, R0 ;  /* 0x0000000803037824 */ /* 0x000fe200078e0200 */
[----:B------:R-:W-:-:S07]  /*9af0*/  SHF.L.U32 R0, R4, 0x1f, RZ ;  /* 0x0000001f04007819 */ /* 0x000fce00000006ff */
.L_x_235:
[----:B---3--:R3:W4:Y:S02]  /*9b00*/  SYNCS.PHASECHK.TRANS64.TRYWAIT P0, [R3+URZ], R0 ;  /* 0x00000000030075a7 */ /* 0x008724000800017f */
[----:B----4-:R-:W-:Y:S05]  /*9b10*/  @!P0 NANOSLEEP.SYNCS 0x989680 ;  /* 0x009896800000895d */ /* 0x010fea0003900000 */
[----:B------:R-:W4:Y:S02]  /*9b20*/  @!P0 SYNCS.PHASECHK.TRANS64 P0, [R3+URZ], R0 ;  /* 0x00000000030085a7 */ /* 0x000f24000800007f */
[----:B----4-:R-:W-:Y:S05]  /*9b30*/  @!P0 BRA `(.L_x_235) ;  /* 0xfffffffc00f08947 */ /* 0x010fea000383ffff */
.L_x_15:
[----:B-1----:R-:W-:Y:S05]  /*9b40*/  BSYNC B6 ;  /* 0x0000000000067941 */ /* 0x002fea0003800000 */
.L_x_13:
[----:B------:R-:W-:Y:S05]  /*9b50*/  EXIT ;  /* 0x000000000000794d */ /* 0x000fea0003800000 */
.L_x_28:
[----:B----4-:R4:W1:Y:S02]  /*9b60*/  SYNCS.PHASECHK.TRANS64.TRYWAIT P1, [R3+URZ], R0 ;  /* 0x00000000030075a7 */ /* 0x010864000802017f */
[----:B-1----:R-:W-:Y:S05]  /*9b70*/  @!P1 NANOSLEEP.SYNCS 0x989680 ;  /* 0x009896800000995d */ /* 0x002fea0003900000 */
[----:B------:R-:W1:Y:S02]  /*9b80*/  @!P1 SYNCS.PHASECHK.TRANS64 P1, [R3+URZ], R0 ;  /* 0x00000000030095a7 */ /* 0x000e64000802007f */
[----:B-1----:R-:W-:Y:S05]  /*9b90*/  @!P1 BRA `(.L_x_28) ;  /* 0xfffffffc00f09947 */ /* 0x002fea000383ffff */
[----:B------:R-:W-:Y:S05]  /*9ba0*/  BRA `(.L_x_27) ;  /* 0xffffff7c00a87947 */ /* 0x000fea000383ffff */
.L_x_33:
[----:B--2---:R-:W-:-:S04]  /*9bb0*/  IMAD.U32 R5, RZ, RZ, UR4 ;  /* 0x00000004ff057e24 */ /* 0x004fc8000f8e00ff */
[----:B------:R2:W4:Y:S03]  /*9bc0*/  SYNCS.PHASECHK.TRANS64.TRYWAIT P1, [R5+URZ], R4 ;  /* 0x00000004050075a7 */ /* 0x000526000802017f */
[----:B----4-:R-:W-:Y:S05]  /*9bd0*/  @!P1 NANOSLEEP.SYNCS 0x989680 ;  /* 0x009896800000995d */ /* 0x010fea0003900000 */
[----:B------:R-:W4:Y:S02]  /*9be0*/  @!P1 SYNCS.PHASECHK.TRANS64 P1, [R5+URZ], R4 ;  /* 0x00000004050095a7 */ /* 0x000f24000802007f */
[----:B----4-:R-:W-:Y:S05]  /*9bf0*/  @!P1 BRA `(.L_x_33) ;  /* 0xfffffffc00ec9947 */ /* 0x010fea000383ffff */
[----:B------:R-:W-:Y:S05]  /*9c00*/  BRA `(.L_x_32) ;  /* 0xffffff80007c7947 */ /* 0x000fea000383ffff */
.L_x_54:
[----:B--2---:R2:W4:Y:S02]  /*9c10*/  SYNCS.PHASECHK.TRANS64.TRYWAIT P2, [R3+URZ+0x80], R0 ;  /* 0x00008000030075a7 */ /* 0x004524000804017f */
[----:B----4-:R-:W-:Y:S05]  /*9c20*/  @!P2 NANOSLEEP.SYNCS 0x989680 ;  /* 0x009896800000a95d */ /* 0x010fea0003900000 */
[----:B------:R-:W4:Y:S02]  /*9c30*/  @!P2 SYNCS.PHASECHK.TRANS64 P2, [R3+URZ+0x80], R0 ;  /* 0x000080000300a5a7 */ /* 0x000f24000804007f */
[----:B----4-:R-:W-:Y:S05]  /*9c40*/  @!P2 BRA `(.L_x_54) ;  /* 0xfffffffc00f0a947 */ /* 0x010fea000383ffff */
[----:B------:R-:W-:Y:S05]  /*9c50*/  BRA `(.L_x_236) ;  /* 0xffffff8c00587947 */ /* 0x000fea000383ffff */
.L_x_116:
[----:B--2---:R2:W3:Y:S02]  /*9c60*/  SYNCS.PHASECHK.TRANS64.TRYWAIT P2, [R3+URZ+0x80], R4 ;  /* 0x00008004030075a7 */ /* 0x0044e4000804017f */
[----:B---3--:R-:W-:Y:S05]  /*9c70*/  @!P2 NANOSLEEP.SYNCS 0x989680 ;  /* 0x009896800000a95d */ /* 0x008fea0003900000 */
[----:B------:R-:W3:Y:S02]  /*9c80*/  @!P2 SYNCS.PHASECHK.TRANS64 P2, [R3+URZ+0x80], R4 ;  /* 0x000080040300a5a7 */ /* 0x000ee4000804007f */
[----:B---3--:R-:W-:Y:S05]  /*9c90*/  @!P2 BRA `(.L_x_116) ;  /* 0xfffffffc00f0a947 */ /* 0x008fea000383ffff */
[----:B------:R-:W-:Y:S05]  /*9ca0*/  BRA `(.L_x_237) ;  /* 0xffffffac00bc7947 */ /* 0x000fea000383ffff */
.L_x_184:
[----:B-1----:R-:W-:-:S04]  /*9cb0*/  MOV R3, UR4 ;  /* 0x0000000400037c02 */ /* 0x002fc80008000f00 */
[----:B------:R1:W2:Y:S03]  /*9cc0*/  SYNCS.PHASECHK.TRANS64.TRYWAIT P0, [R3+URZ+0xb8], R0 ;  /* 0x0000b800030075a7 */ /* 0x0002a6000800017f */
[----:B--2---:R-:W-:Y:S05]  /*9cd0*/  @!P0 NANOSLEEP.SYNCS 0x989680 ;  /* 0x009896800000895d */ /* 0x004fea0003900000 */
[----:B------:R-:W2:Y:S02]  /*9ce0*/  @!P0 SYNCS.PHASECHK.TRANS64 P0, [R3+URZ+0xb8], R0 ;  /* 0x0000b800030085a7 */ /* 0x000ea4000800007f */
[----:B--2---:R-:W-:Y:S05]  /*9cf0*/  @!P0 BRA `(.L_x_184) ;  /* 0xfffffffc00ec8947 */ /* 0x004fea000383ffff */
[----:B------:R-:W-:Y:S05]  /*9d00*/  BRA `(.L_x_183) ;  /* 0xffffffd800ec7947 */ /* 0x000fea000383ffff */
.L_x_193:
[----:B-1----:R-:W-:-:S04]  /*9d10*/  IMAD.U32 R5, RZ, RZ, UR5 ;  /* 0x00000005ff057e24 */ /* 0x002fc8000f8e00ff */
[----:B------:R1:W2:Y:S03]  /*9d20*/  SYNCS.PHASECHK.TRANS64.TRYWAIT P1, [R5+URZ+0x98], R4 ;  /* 0x00009804050075a7 */ /* 0x0002a6000802017f */
[----:B--2---:R-:W-:Y:S05]  /*9d30*/  @!P1 NANOSLEEP.SYNCS 0x989680 ;  /* 0x009896800000995d */ /* 0x004fea0003900000 */
[----:B------:R-:W2:Y:S02]  /*9d40*/  @!P1 SYNCS.PHASECHK.TRANS64 P1, [R5+URZ+0x98], R4 ;  /* 0x00009804050095a7 */ /* 0x000ea4000802007f */
[----:B--2---:R-:W-:Y:S05]  /*9d50*/  @!P1 BRA `(.L_x_193) ;  /* 0xfffffffc00ec9947 */ /* 0x004fea000383ffff */
[----:B------:R-:W-:Y:S05]  /*9d60*/  BRA `(.L_x_238) ;  /* 0xffffffdc00e47947 */ /* 0x000fea000383ffff */
.L_x_199:
[----:B-1----:R-:W-:-:S04]  /*9d70*/  IMAD.U32 R5, RZ, RZ, UR4 ;  /* 0x00000004ff057e24 */ /* 0x002fc8000f8e00ff */
[----:B------:R1:W2:Y:S03]  /*9d80*/  SYNCS.PHASECHK.TRANS64.TRYWAIT P1, [R5+URZ+0x98], R4 ;  /* 0x00009804050075a7 */ /* 0x0002a6000802017f */
[----:B--2---:R-:W-:Y:S05]  /*9d90*/  @!P1 NANOSLEEP.SYNCS 0x989680 ;  /* 0x009896800000995d */ /* 0x004fea0003900000 */
[----:B------:R-:W2:Y:S02]  /*9da0*/  @!P1 SYNCS.PHASECHK.TRANS64 P1, [R5+URZ+0x98], R4 ;  /* 0x00009804050095a7 */ /* 0x000ea4000802007f */
[----:B--2---:R-:W-:Y:S05]  /*9db0*/  @!P1 BRA `(.L_x_199) ;  /* 0xfffffffc00ec9947 */ /* 0x004fea000383ffff */
[----:B------:R-:W-:Y:S05]  /*9dc0*/  BRA `(.L_x_239) ;  /* 0xffffffe0004c7947 */ /* 0x000fea000383ffff */
.L_x_209:
[----:B--2---:R2:W3:Y:S02]  /*9dd0*/  SYNCS.PHASECHK.TRANS64.TRYWAIT P0, [R3+URZ+0x98], R0 ;  /* 0x00009800030075a7 */ /* 0x0044e4000800017f */
[----:B---3--:R-:W-:Y:S05]  /*9de0*/  @!P0 NANOSLEEP.SYNCS 0x989680 ;  /* 0x009896800000895d */ /* 0x008fea0003900000 */
[----:B------:R-:W3:Y:S02]  /*9df0*/  @!P0 SYNCS.PHASECHK.TRANS64 P0, [R3+URZ+0x98], R0 ;  /* 0x00009800030085a7 */ /* 0x000ee4000800007f */
[----:B---3--:R-:W-:Y:S05]  /*9e00*/  @!P0 BRA `(.L_x_209) ;  /* 0xfffffffc00f08947 */ /* 0x008fea000383ffff */
[----:B------:R-:W-:Y:S05]  /*9e10*/  BRA `(.L_x_240) ;  /* 0xffffffe800647947 */ /* 0x000fea000383ffff */
.L_x_211:
[----:B-1----:R1:W2:Y:S02]  /*9e20*/  SYNCS.PHASECHK.TRANS64.TRYWAIT P0, [R5+URZ+0x98], R0 ;  /* 0x00009800050075a7 */ /* 0x0022a4000800017f */
[----:B--2---:R-:W-:Y:S05]  /*9e30*/  @!P0 NANOSLEEP.SYNCS 0x989680 ;  /* 0x009896800000895d */ /* 0x004fea0003900000 */
[----:B------:R-:W2:Y:S02]  /*9e40*/  @!P0 SYNCS.PHASECHK.TRANS64 P0, [R5+URZ+0x98], R0 ;  /* 0x00009800050085a7 */ /* 0x000ea4000800007f */
[----:B--2---:R-:W-:Y:S05]  /*9e50*/  @!P0 BRA `(.L_x_211) ;  /* 0xfffffffc00f08947 */ /* 0x004fea000383ffff */
[----:B------:R-:W-:Y:S05]  /*9e60*/  BRA `(.L_x_241) ;  /* 0xffffffe800847947 */ /* 0x000fea000383ffff */
.L_x_215:
[----:B------:R-:W-:Y:S01]  /*9e70*/  BSSY B1, `(.L_x_242) ;  /* 0x0000006000017945 */ /* 0x000fe20003800000 */
[----:B------:R-:W-:-:S07]  /*9e80*/  MOV R15, 0xffffffff ;  /* 0xffffffff000f7802 */ /* 0x000fce0000000f00 */
[----:B------:R-:W-:Y:S05]  /*9e90*/  WARPSYNC.COLLECTIVE R15, `(.L_x_243) ;  /* 0x000000000f0c7348 */ /* 0x000fea0003c00000 */
[----:B------:R-:W-:Y:S02]  /*9ea0*/  ELECT P6, UR62, PT ;  /* 0x00000000003e782f */ /* 0x000fe400038c0000 */
[----:B------:R-:W-:Y:S01]  /*9eb0*/  MOV R14, UR62 ;  /* 0x0000003e000e7c02 */ /* 0x000fe20008000f00 */
[----:B------:R-:W-:Y:S10]  /*9ec0*/  ENDCOLLECTIVE ;  /* 0x000000000000791b */ /* 0x000ff40003800000 */
.L_x_243:
[----:B------:R-:W-:Y:S05]  /*9ed0*/  BSYNC B1 ;  /* 0x0000000000017941 */ /* 0x000fea0003800000 */
.L_x_242:
[----:B------:R-:W-:Y:S05]  /*9ee0*/  BRA `(.L_x_244) ;  /* 0xffffffec001c7947 */ /* 0x000fea000383ffff */
.L_x_218:
[----:B--2---:R2:W3:Y:S02]  /*9ef0*/  SYNCS.PHASECHK.TRANS64.TRYWAIT P0, [R14+URZ+0x40], R7 ;  /* 0x000040070e0075a7 */ /* 0x0044e4000800017f */
[----:B---3--:R-:W-:Y:S05]  /*9f00*/  @!P0 NANOSLEEP.SYNCS 0x989680 ;  /* 0x009896800000895d */ /* 0x008fea0003900000 */
[----:B------:R-:W3:Y:S02]  /*9f10*/  @!P0 SYNCS.PHASECHK.TRANS64 P0, [R14+URZ+0x40], R7 ;  /* 0x000040070e0085a7 */ /* 0x000ee4000800007f */
[----:B---3--:R-:W-:Y:S05]  /*9f20*/  @!P0 BRA `(.L_x_218) ;  /* 0xfffffffc00f08947 */ /* 0x008fea000383ffff */
[----:B------:R-:W-:Y:S05]  /*9f30*/  BRA `(.L_x_245) ;  /* 0xffffffec00547947 */ /* 0x000fea000383ffff */
.L_x_226:
[----:B------:R-:W-:Y:S01]  /*9f40*/  BSSY B0, `(.L_x_246) ;  /* 0x0000006000007945 */ /* 0x000fe20003800000 */
[----:B------:R-:W-:-:S07]  /*9f50*/  IMAD.MOV.U32 R15, RZ, RZ, -0x1 ;  /* 0xffffffffff0f7424 */ /* 0x000fce00078e00ff */
[----:B-1----:R-:W-:Y:S05]  /*9f60*/  WARPSYNC.COLLECTIVE R15, `(.L_x_247) ;  /* 0x000000000f0c7348 */ /* 0x002fea0003c00000 */
[----:B------:R-:W-:Y:S02]  /*9f70*/  ELECT P6, UR62, PT ;  /* 0x00000000003e782f */ /* 0x000fe400038c0000 */
[----:B------:R-:W-:Y:S01]  /*9f80*/  MOV R14, UR62 ;  /* 0x0000003e000e7c02 */ /* 0x000fe20008000f00 */
[----:B-1----:R-:W-:Y:S10]  /*9f90*/  ENDCOLLECTIVE ;  /* 0x000000000000791b */ /* 0x002ff40003800000 */
.L_x_247:
[----:B------:R-:W-:Y:S05]  /*9fa0*/  BSYNC B0 ;  /* 0x0000000000007941 */ /* 0x000fea0003800000 */
.L_x_246:
[----:B------:R-:W-:Y:S05]  /*9fb0*/  BRA `(.L_x_248) ;  /* 0xfffffff400a87947 */ /* 0x000fea000383ffff */
.L_x_228:
[----:B--2---:R2:W3:Y:S02]  /*9fc0*/  SYNCS.PHASECHK.TRANS64.TRYWAIT P0, [R5+URZ], R2 ;  /* 0x00000002050075a7 */ /* 0x0044e4000800017f */
[----:B---3--:R-:W-:Y:S05]  /*9fd0*/  @!P0 NANOSLEEP.SYNCS 0x989680 ;  /* 0x009896800000895d */ /* 0x008fea0003900000 */
[----:B------:R-:W3:Y:S02]  /*9fe0*/  @!P0 SYNCS.PHASECHK.TRANS64 P0, [R5+URZ], R2 ;  /* 0x00000002050085a7 */ /* 0x000ee4000800007f */
[----:B---3--:R-:W-:Y:S05]  /*9ff0*/  @!P0 BRA `(.L_x_228) ;  /* 0xfffffffc00f08947 */ /* 0x008fea000383ffff */
[----:B------:R-:W-:Y:S05]  /*a000*/  BRA `(.L_x_249) ;  /* 0xfffffff400e47947 */ /* 0x000fea000383ffff */
.L_x_229:
[----:B--2---:R2:W3:Y:S02]  /*a010*/  SYNCS.PHASECHK.TRANS64.TRYWAIT P0, [R7+URZ], R4 ;  /* 0x00000004070075a7 */ /* 0x0044e4000800017f */
[----:B---3--:R-:W-:Y:S05]  /*a020*/  @!P0 NANOSLEEP.SYNCS 0x989680 ;  /* 0x009896800000895d */ /* 0x008fea0003900000 */
[----:B------:R-:W3:Y:S02]  /*a030*/  @!P0 SYNCS.PHASECHK.TRANS64 P0, [R7+URZ], R4 ;  /* 0x00000004070085a7 */ /* 0x000ee4000800007f */
[----:B---3--:R-:W-:Y:S05]  /*a040*/  @!P0 BRA `(.L_x_229) ;  /* 0xfffffffc00f08947 */ /* 0x008fea000383ffff */
[----:B------:R-:W-:Y:S05]  /*a050*/  BRA `(.L_x_250) ;  /* 0xfffffff400f47947 */ /* 0x000fea000383ffff */
.L_x_230:
[----:B--2---:R2:W3:Y:S02]  /*a060*/  SYNCS.PHASECHK.TRANS64.TRYWAIT P0, [R6+URZ], R5 ;  /* 0x00000005060075a7 */ /* 0x0044e4000800017f */
[----:B---3--:R-:W-:Y:S05]  /*a070*/  @!P0 NANOSLEEP.SYNCS 0x989680 ;  /* 0x009896800000895d */ /* 0x008fea0003900000 */
[----:B------:R-:W3:Y:S02]  /*a080*/  @!P0 SYNCS.PHASECHK.TRANS64 P0, [R6+URZ], R5 ;  /* 0x00000005060085a7 */ /* 0x000ee4000800007f */
[----:B---3--:R-:W-:Y:S05]  /*a090*/  @!P0 BRA `(.L_x_230) ;  /* 0xfffffffc00f08947 */ /* 0x008fea000383ffff */
[----:B------:R-:W-:Y:S05]  /*a0a0*/  BRA `(.L_x_251) ;  /* 0xfffffff800047947 */ /* 0x000fea000383ffff */
.L_x_231:
[----:B--2---:R2:W3:Y:S02]  /*a0b0*/  SYNCS.PHASECHK.TRANS64.TRYWAIT P0, [R9+URZ], R4 ;  /* 0x00000004090075a7 */ /* 0x0044e4000800017f */
[----:B---3--:R-:W-:Y:S05]  /*a0c0*/  @!P0 NANOSLEEP.SYNCS 0x989680 ;  /* 0x009896800000895d */ /* 0x008fea0003900000 */
[----:B------:R-:W3:Y:S02]  /*a0d0*/  @!P0 SYNCS.PHASECHK.TRANS64 P0, [R9+URZ], R4 ;  /* 0x00000004090085a7 */ /* 0x000ee4000800007f */
[----:B---3--:R-:W-:Y:S05]  /*a0e0*/  @!P0 BRA `(.L_x_231) ;  /* 0xfffffffc00f08947 */ /* 0x008fea000383ffff */
[----:B------:R-:W-:Y:S05]  /*a0f0*/  BRA `(.L_x_252) ;  /* 0xfffffff800147947 */ /* 0x000fea000383ffff */
.L_x_232:
[----:B--2---:R2:W3:Y:S02]  /*a100*/  SYNCS.PHASECHK.TRANS64.TRYWAIT P0, [R6+URZ], R5 ;  /* 0x00000005060075a7 */ /* 0x0044e4000800017f */
[----:B---3--:R-:W-:Y:S05]  /*a110*/  @!P0 NANOSLEEP.SYNCS 0x989680 ;  /* 0x009896800000895d */ /* 0x008fea0003900000 */
[----:B------:R-:W3:Y:S02]  /*a120*/  @!P0 SYNCS.PHASECHK.TRANS64 P0, [R6+URZ], R5 ;  /* 0x00000005060085a7 */ /* 0x000ee4000800007f */
[----:B---3--:R-:W-:Y:S05]  /*a130*/  @!P0 BRA `(.L_x_232) ;  /* 0xfffffffc00f08947 */ /* 0x008fea000383ffff */
[----:B------:R-:W-:Y:S05]  /*a140*/  BRA `(.L_x_253) ;  /* 0xfffffff800247947 */ /* 0x000fea000383ffff */
.L_x_233:
[----:B--2---:R2:W3:Y:S02]  /*a150*/  SYNCS.PHASECHK.TRANS64.TRYWAIT P0, [R9+URZ], R4 ;  /* 0x00000004090075a7 */ /* 0x0044e4000800017f */
[----:B---3--:R-:W-:Y:S05]  /*a160*/  @!P0 NANOSLEEP.SYNCS 0x989680 ;  /* 0x009896800000895d */ /* 0x008fea0003900000 */
[----:B------:R-:W3:Y:S02]  /*a170*/  @!P0 SYNCS.PHASECHK.TRANS64 P0, [R9+URZ], R4 ;  /* 0x00000004090085a7 */ /* 0x000ee4000800007f */
[----:B---3--:R-:W-:Y:S05]  /*a180*/  @!P0 BRA `(.L_x_233) ;  /* 0xfffffffc00f08947 */ /* 0x008fea000383ffff */
[----:B------:R-:W-:Y:S05]  /*a190*/  BRA `(.L_x_254) ;  /* 0xfffffff800347947 */ /* 0x000fea000383ffff */
.L_x_234:
[----:B--2---:R2:W3:Y:S02]  /*a1a0*/  SYNCS.PHASECHK.TRANS64.TRYWAIT P0, [R6+URZ], R5 ;  /* 0x00000005060075a7 */ /* 0x0044e4000800017f */
[----:B---3--:R-:W-:Y:S05]  /*a1b0*/  @!P0 NANOSLEEP.SYNCS 0x989680 ;  /* 0x009896800000895d */ /* 0x008fea0003900000 */
[----:B------:R-:W3:Y:S02]  /*a1c0*/  @!P0 SYNCS.PHASECHK.TRANS64 P0, [R6+URZ], R5 ;  /* 0x00000005060085a7 */ /* 0x000ee4000800007f */
[----:B---3--:R-:W-:Y:S05]  /*a1d0*/  @!P0 BRA `(.L_x_234) ;  /* 0xfffffffc00f08947 */ /* 0x008fea000383ffff */
[----:B------:R-:W-:Y:S05]  /*a1e0*/  BRA `(.L_x_255) ;  /* 0xfffffff8003c7947 */ /* 0x000fea000383ffff */
        .weak           $__internal_0_$__cuda_sm20_rcp_rn_f32_slowpath
        .type           $__internal_0_$__cuda_sm20_rcp_rn_f32_slowpath,@function
        .size           $__internal_0_$__cuda_sm20_rcp_rn_f32_slowpath,(.L_x_261 - $__internal_0_$__cuda_sm20_rcp_rn_f32_slowpath)
$__internal_0_$__cuda_sm20_rcp_rn_f32_slowpath:
[----:B------:R-:W-:Y:S01]  /*a1f0*/  IMAD.SHL.U32 R0, R3, 0x2, RZ ;  /* 0x0000000203007824 */ /* 0x000fe200078e00ff */
[----:B------:R-:W-:Y:S04]  /*a200*/  BSSY B0, `(.L_x_256) ;  /* 0x0000030000007945 */ /* 0x000fe80003800000 */
[----:B------:R-:W-:-:S04]  /*a210*/  SHF.R.U32.HI R76, RZ, 0x18, R0 ;  /* 0x00000018ff4c7819 */ /* 0x000fc80000011600 */
[----:B------:R-:W-:-:S13]  /*a220*/  ISETP.NE.U32.AND P2, PT, R76, RZ, PT ;  /* 0x000000ff4c00720c */ /* 0x000fda0003f45070 */
[----:B------:R-:W-:Y:S05]  /*a230*/  @P2 BRA `(.L_x_257) ;  /* 0x0000000000282947 */ /* 0x000fea0003800000 */
[----:B------:R-:W-:-:S04]  /*a240*/  SHF.L.U32 R0, R3, 0x1, RZ ;  /* 0x0000000103007819 */ /* 0x000fc800000006ff */
[----:B------:R-:W-:-:S13]  /*a250*/  ISETP.NE.AND P2, PT, R0, RZ, PT ;  /* 0x000000ff0000720c */ /* 0x000fda0003f45270 */
[----:B------:R-:W-:Y:S01]  /*a260*/  @P2 FFMA R31, R3, 1.84467440737095516160e+19, RZ ;  /* 0x5f800000031f2823 */ /* 0x000fe200000000ff */
[----:B------:R-:W-:Y:S08]  /*a270*/  @!P2 MUFU.RCP R30, R3 ;  /* 0x00000003001ea308 */ /* 0x000ff00000001000 */
[----:B------:R-:W1:Y:S02]  /*a280*/  @P2 MUFU.RCP R0, R31 ;  /* 0x0000001f00002308 */ /* 0x000e640000001000 */
[----:B-1----:R-:W-:-:S04]  /*a290*/  @P2 FFMA R65, R31, R0, -1 ;  /* 0xbf8000001f412423 */ /* 0x002fc80000000000 */
[----:B------:R-:W-:-:S04]  /*a2a0*/  @P2 FADD.FTZ R65, -R65, -RZ ;  /* 0x800000ff41412221 */ /* 0x000fc80000010100 */
[----:B------:R-:W-:-:S04]  /*a2b0*/  @P2 FFMA R0, R0, R65, R0 ;  /* 0x0000004100002223 */ /* 0x000fc80000000000 */
[----:B------:R-:W-:Y:S01]  /*a2c0*/  @P2 FFMA R30, R0, 1.84467440737095516160e+19, RZ ;  /* 0x5f800000001e2823 */ /* 0x000fe200000000ff */
[----:B------:R-:W-:Y:S06]  /*a2d0*/  BRA `(.L_x_258) ;  /* 0x0000000000887947 */ /* 0x000fec0003800000 */
.L_x_257:
[----:B------:R-:W-:-:S05]  /*a2e0*/  VIADD R82, R76, 0xffffff03 ;  /* 0xffffff034c527836 */ /* 0x000fca0000000000 */
[----:B------:R-:W-:-:S13]  /*a2f0*/  ISETP.GT.U32.AND P2, PT, R82, 0x1, PT ;  /* 0x000000015200780c */ /* 0x000fda0003f44070 */
[----:B------:R-:W-:Y:S05]  /*a300*/  @P2 BRA `(.L_x_259) ;  /* 0x0000000000782947 */ /* 0x000fea0003800000 */
[----:B------:R-:W-:Y:S01]  /*a310*/  LOP3.LUT R0, R3, 0x7fffff, RZ, 0xc0, !PT ;  /* 0x007fffff03007812 */ /* 0x000fe200078ec0ff */
[----:B------:R-:W-:-:S03]  /*a320*/  IMAD.MOV.U32 R71, RZ, RZ, 0x3 ;  /* 0x00000003ff477424 */ /* 0x000fc600078e00ff */
[----:B------:R-:W-:Y:S02]  /*a330*/  LOP3.LUT R0, R0, 0x3f800000, RZ, 0xfc, !PT ;  /* 0x3f80000000007812 */ /* 0x000fe400078efcff */
[----:B------:R-:W-:Y:S02]  /*a340*/  SHF.L.U32 R71, R71, R82, RZ ;  /* 0x0000005247477219 */ /* 0x000fe400000006ff */
[----:B------:R-:W1:Y:S02]  /*a350*/  MUFU.RCP R31, R0 ;  /* 0x00000000001f7308 */ /* 0x000e640000001000 */
[----:B-1----:R-:W-:-:S04]  /*a360*/  FFMA R30, R0, R31, -1 ;  /* 0xbf800000001e7423 */ /* 0x002fc8000000001f */
[----:B------:R-:W-:-:S04]  /*a370*/  FADD.FTZ R30, -R30, -RZ ;  /* 0x800000ff1e1e7221 */ /* 0x000fc80000010100 */
[CCC-:B------:R-:W-:Y:S01]  /*a380*/  FFMA.RM R65, R31.reuse, R30.reuse, R31.reuse ;  /* 0x0000001e1f417223 */ /* 0x1c0fe2000000401f */
[----:B------:R-:W-:-:S04]  /*a390*/  FFMA.RP R66, R31, R30, R31 ;  /* 0x0000001e1f427223 */ /* 0x000fc8000000801f */
[C---:B------:R-:W-:Y:S02]  /*a3a0*/  LOP3.LUT R30, R65.reuse, 0x7fffff, RZ, 0xc0, !PT ;  /* 0x007fffff411e7812 */ /* 0x040fe400078ec0ff */
[----:B------:R-:W-:Y:S02]  /*a3b0*/  FSETP.NEU.FTZ.AND P2, PT, R65, R66, PT ;  /* 0x000000424100720b */ /* 0x000fe40003f5d000 */
[----:B------:R-:W-:Y:S02]  /*a3c0*/  LOP3.LUT R30, R30, 0x800000, RZ, 0xfc, !PT ;  /* 0x008000001e1e7812 */ /* 0x000fe400078efcff */
[----:B------:R-:W-:Y:S02]  /*a3d0*/  SEL R31, RZ, 0xffffffff, !P2 ;  /* 0xffffffffff1f7807 */ /* 0x000fe40005000000 */
[----:B------:R-:W-:Y:S02]  /*a3e0*/  LOP3.LUT R71, R71, R30, RZ, 0xc0, !PT ;  /* 0x0000001e47477212 */ /* 0x000fe400078ec0ff */
[----:B------:R-:W-:-:S02]  /*a3f0*/  IADD3 R31, -R31, RZ, RZ ;  /* 0x000000ff1f1f7210 */ /* 0x000fc40007ffe1ff */
[-C--:B------:R-:W-:Y:S02]  /*a400*/  SHF.R.U32.HI R71, RZ, R82.reuse, R71 ;  /* 0x00000052ff477219 */ /* 0x080fe40000011647 */
[--C-:B------:R-:W-:Y:S01]  /*a410*/  LOP3.LUT P3, RZ, R31, R82, R30.reuse, 0xf8, !PT ;  /* 0x000000521fff7212 */ /* 0x100fe2000786f81e */
[----:B------:R-:W-:Y:S01]  /*a420*/  VIADD R31, R76, 0xffffff04 ;  /* 0xffffff044c1f7836 */ /* 0x000fe20000000000 */
[C---:B------:R-:W-:Y:S02]  /*a430*/  LOP3.LUT P2, RZ, R71.reuse, 0x1, RZ, 0xc0, !PT ;  /* 0x0000000147ff7812 */ /* 0x040fe4000784c0ff */
[----:B------:R-:W-:Y:S02]  /*a440*/  LOP3.LUT P4, RZ, R71, 0x2, RZ, 0xc0, !PT ;  /* 0x0000000247ff7812 */ /* 0x000fe4000788c0ff */
[----:B------:R-:W-:Y:S02]  /*a450*/  SHF.R.U32.HI R30, RZ, R31, R30 ;  /* 0x0000001fff1e7219 */ /* 0x000fe4000001161e */
[----:B------:R-:W-:-:S02]  /*a460*/  PLOP3.LUT P2, PT, P2, P3, P4, 0xe0, 0x0 ;  /* 0x000000000000781c */ /* 0x000fc40001747c40 */
[----:B------:R-:W-:Y:S02]  /*a470*/  LOP3.LUT P3, RZ, R3, 0x7fffff, RZ, 0xc0, !PT ;  /* 0x007fffff03ff7812 */ /* 0x000fe4000786c0ff */
[----:B------:R-:W-:-:S05]  /*a480*/  SEL R0, RZ, 0x1, !P2 ;  /* 0x00000001ff007807 */ /* 0x000fca0005000000 */
[----:B------:R-:W-:-:S05]  /*a490*/  IMAD.MOV R0, RZ, RZ, -R0 ;  /* 0x000000ffff007224 */ /* 0x000fca00078e0a00 */
[----:B------:R-:W-:-:S13]  /*a4a0*/  ISETP.GE.AND P2, PT, R0, RZ, PT ;  /* 0x000000ff0000720c */ /* 0x000fda0003f46270 */
[----:B------:R-:W-:-:S05]  /*a4b0*/  @!P2 IADD3 R30, R30, 0x1, RZ ;  /* 0x000000011e1ea810 */ /* 0x000fca0007ffe0ff */
[----:B------:R-:W-:-:S05]  /*a4c0*/  @!P3 IMAD.SHL.U32 R30, R30, 0x2, RZ ;  /* 0x000000021e1eb824 */ /* 0x000fca00078e00ff */
[----:B------:R-:W-:Y:S01]  /*a4d0*/  LOP3.LUT R30, R30, 0x80000000, R3, 0xf8, !PT ;  /* 0x800000001e1e7812 */ /* 0x000fe200078ef803 */
[----:B------:R-:W-:Y:S06]  /*a4e0*/  BRA `(.L_x_258) ;  /* 0x0000000000047947 */ /* 0x000fec0003800000 */
.L_x_259:
[----:B------:R1:W2:Y:S02]  /*a4f0*/  MUFU.RCP R30, R3 ;  /* 0x00000003001e7308 */ /* 0x0002a40000001000 */
.L_x_258:
[----:B------:R-:W-:Y:S05]  /*a500*/  BSYNC B0 ;  /* 0x0000000000007941 */ /* 0x000fea0003800000 */
.L_x_256:
[----:B--2---:R-:W-:Y:S01]  /*a510*/  IMAD.MOV.U32 R0, RZ, RZ, R30 ;  /* 0x000000ffff007224 */ /* 0x004fe200078e001e */
[----:B------:R-:W-:Y:S01]  /*a520*/  MOV R30, R68 ;  /* 0x00000044001e7202 */ /* 0x000fe20000000f00 */
[----:B------:R-:W-:-:S04]  /*a530*/  IMAD.MOV.U32 R31, RZ, RZ, 0x0 ;  /* 0x00000000ff1f7424 */ /* 0x000fc800078e00ff */
[----:B-1----:R-:W-:Y:S05]  /*a540*/  RET.REL.NODEC R30 `(_ZN7cutlass13device_kernelINS_4gemm6kernel13GemmUniversalIN4cute5tupleIJiiiiEEENS1_10collective13CollectiveMmaINS1_34MainloopSm90TmaGmmaWarpSpecializedILi8ENS5_IJNS4_1CILi2EEENSA_ILi1EEESC_EEENS1_35KernelTmaWarpSpecializedCooperativeEEENS5_IJNSA_ILi128EEENSA_ILi64EEESH_EEENS_10bfloat16_tENS5_IJlSC_lEEESJ_SK_NS4_8TiledMMAINS4_8MMA_AtomIJNS4_4SM904GMMA27MMA_64x64x16_F32BF16BF16_SSILNSO_5MajorE0ELSQ_0ELNSO_7ScaleInE1ELSR_1EEEEEENS4_6LayoutISD_NS5_IJSC_NSA_ILi0EEESV_EEEEENS5_IJNS4_10UnderscoreESY_SY_EEEEENS4_13SM90_TMA_LOADENS4_14ComposedLayoutINS4_7SwizzleILi3ELi4ELi3EEENS4_18smem_ptr_flag_bitsILi16EEENSU_INS5_IJNSA_ILi8EEESH_EEENS5_IJSH_SC_EEEEEEEvNS4_8identityENS4_23SM90_TMA_LOAD_MULTICASTES1B_vS1C_EENS_8epilogue10collective18CollectiveEpilogueINS1F_22Sm90TmaWarpSpecializedILi3ELi2ELi16ELb1ELb0EEEJSI_NS5_IJSG_NSA_ILi32EEEEEESJ_SK_SJ_SK_NS1F_6fusion15FusionCallbacksIS1J_NS1M_13LinCombEltActINS1F_6thread7SigmoidESJ_fSJ_fLNS_15FloatRoundStyleE2EEESI_S1L_JEEES11_NS12_INS13_ILi2ELi4ELi3EEES16_NSU_INS5_IJS17_S1K_EEENS5_IJS1K_SC_EEEEEEENS4_17SM75_U32x4_LDSM_NENS4_14SM90_TMA_STOREES1Y_NS4_17SM90_U32x4_STSM_NENS4_9Copy_AtomIJS21_NS_6half_tEEEEvEEEvvEEEEvNT_6ParamsE) ;  /* 0xffffff581eac7950 */ /* 0x002fea0003c3ffff */
.L_x_260:
[----:B------:R-:W-:-:S00]  /*a550*/  BRA `(.L_x_260) ;  /* 0xfffffffc00fc7947 */ /* 0x000fc0000383ffff */
[----:B------:R-:W-:-:S00]  /*a560*/  NOP ;  /* 0x0000000000007918 */ /* 0x000fc00000000000 */
        /* <DEDUP_REMOVED lines=9> */
.L_x_261:


//--------------------- .nv.global.init           --------------------------
	.section	.nv.global.init,"aw",@progbits
.nv.global.init:
	.type		$str$22,@object
	.size		$str$22,($str$26 - $str$22)
$str$22:
        /*0000*/ 	.byte	0x6b, 0x5f, 0x74, 0x69, 0x6c, 0x65, 0x5f, 0x63, 0x6f, 0x75, 0x6e, 0x74, 0x20, 0x3e, 0x3d, 0x20
        /*0010*/ 	.byte	0x31, 0x00
	.type		$str$26,@object
	.size		$str$26,($str$27 - $str$26)
$str$26:
        /*0012*/ 	.byte	0x28, 0x61, 0x64, 0x64, 0x72, 0x65, 0x73, 0x73, 0x20, 0x26, 0x20, 0x6d, 0x61, 0x73, 0x6b, 0x29
        /*0022*/ 	.byte	0x20, 0x3d, 0x3d, 0x20, 0x30, 0x00
	.type		$str$27,@object
	.size		$str$27,($str$23 - $str$27)
$str$27:
        /*0028*/ 	.byte	0x2f, 0x74, 0x6d, 0x70, 0x2f, 0x63, 0x75, 0x74, 0x6c, 0x61, 0x73, 0x73, 0x5f, 0x73, 0x77, 0x65
        /*0038*/ 	.byte	0x65, 0x70, 0x5f, 0x73, 0x72, 0x63, 0x2f, 0x69, 0x6e, 0x63, 0x6c, 0x75, 0x64, 0x65, 0x2f, 0x63
        /*0048*/ 	.byte	0x75, 0x74, 0x65, 0x2f, 0x70, 0x6f, 0x69, 0x6e, 0x74, 0x65, 0x72, 0x5f, 0x66, 0x6c, 0x61, 0x67
        /*0058*/ 	.byte	0x67, 0x65, 0x64, 0x2e, 0x68, 0x70, 0x70, 0x00
	.type		$str$23,@object
	.size		$str$23,(__unnamed_2 - $str$23)
$str$23:
        /*0060*/ 	.byte	0x2f, 0x74, 0x6d, 0x70, 0x2f, 0x63, 0x75, 0x74, 0x6c, 0x61, 0x73, 0x73, 0x5f, 0x73, 0x77, 0x65
        /*0070*/ 	.byte	0x65, 0x70, 0x5f, 0x73, 0x72, 0x63, 0x2f, 0x69, 0x6e, 0x63, 0x6c, 0x75, 0x64, 0x65, 0x2f, 0x63
        /*0080*/ 	.byte	0x75, 0x74, 0x6c, 0x61, 0x73, 0x73, 0x2f, 0x67, 0x65, 0x6d, 0x6d, 0x2f, 0x63, 0x6f, 0x6c, 0x6c
        /*0090*/ 	.byte	0x65, 0x63, 0x74, 0x69, 0x76, 0x65, 0x2f, 0x73, 0x6d, 0x39, 0x30, 0x5f, 0x6d, 0x6d, 0x61, 0x5f
        /*00a0*/ 	.byte	0x74, 0x6d, 0x61, 0x5f, 0x67, 0x6d, 0x6d, 0x61, 0x5f, 0x73, 0x73, 0x5f, 0x77, 0x61, 0x72, 0x70
        /*00b0*/ 	.byte	0x73, 0x70, 0x65, 0x63, 0x69, 0x61, 0x6c, 0x69, 0x7a, 0x65, 0x64, 0x2e, 0x68, 0x70, 0x70, 0x00
	.type		__unnamed_2,@object
	.size		__unnamed_2,(__unnamed_1 - __unnamed_2)
__unnamed_2:
        /*00c0*/ 	.byte	0x61, 0x75, 0x74, 0x6f, 0x20, 0x63, 0x75, 0x74, 0x65, 0x3a, 0x3a, 0x61, 0x73, 0x5f, 0x70, 0x6f
        /* <DEDUP_REMOVED lines=27> */
        /*0280*/ 	.byte	0x3c, 0x34, 0x30, 0x39, 0x36, 0x3e, 0x3e, 0x3e, 0x3e, 0x3e, 0x5d, 0x00
	.type		__unnamed_1,@object
	.size		__unnamed_1,(.L_0 - __unnamed_1)
__unnamed_1:
        /* <DEDUP_REMOVED lines=182> */
.L_0:


//--------------------- .nv.shared._ZN7cutlass13device_kernelINS_4gemm6kernel13GemmUniversalIN4cute5tupleIJiiiiEEENS1_10collective13CollectiveMmaINS1_34MainloopSm90TmaGmmaWarpSpecializedILi8ENS5_IJNS4_1CILi2EEENSA_ILi1EEESC_EEENS1_35KernelTmaWarpSpecializedCooperativeEEENS5_IJNSA_ILi128EEENSA_ILi64EEESH_EEENS_10bfloat16_tENS5_IJlSC_lEEESJ_SK_NS4_8TiledMMAINS4_8MMA_AtomIJNS4_4SM904GMMA27MMA_64x64x16_F32BF16BF16_SSILNSO_5MajorE0ELSQ_0ELNSO_7ScaleInE1ELSR_1EEEEEENS4_6LayoutISD_NS5_IJSC_NSA_ILi0EEESV_EEEEENS5_IJNS4_10UnderscoreESY_SY_EEEEENS4_13SM90_TMA_LOADENS4_14ComposedLayoutINS4_7SwizzleILi3ELi4ELi3EEENS4_18smem_ptr_flag_bitsILi16EEENSU_INS5_IJNSA_ILi8EEESH_EEENS5_IJSH_SC_EEEEEEEvNS4_8identityENS4_23SM90_TMA_LOAD_MULTICASTES1B_vS1C_EENS_8epilogue10collective18CollectiveEpilogueINS1F_22Sm90TmaWarpSpecializedILi3ELi2ELi16ELb1ELb0EEEJSI_NS5_IJSG_NSA_ILi32EEEEEESJ_SK_SJ_SK_NS1F_6fusion15FusionCallbacksIS1J_NS1M_13LinCombEltActINS1F_6thread7SigmoidESJ_fSJ_fLNS_15FloatRoundStyleE2EEESI_S1L_JEEES11_NS12_INS13_ILi2ELi4ELi3EEES16_NSU_INS5_IJS17_S1K_EEENS5_IJS1K_SC_EEEEEEENS4_17SM75_U32x4_LDSM_NENS4_14SM90_TMA_STOREES1Y_NS4_17SM90_U32x4_STSM_NENS4_9Copy_AtomIJS21_NS_6half_tEEEEvEEEvvEEEEvNT_6ParamsE --------------------------
	.section	.nv.shared._ZN7cutlass13device_kernelINS_4gemm6kernel13GemmUniversalIN4cute5tupleIJiiiiEEENS1_10collective13CollectiveMmaINS1_34MainloopSm90TmaGmmaWarpSpecializedILi8ENS5_IJNS4_1CILi2EEENSA_ILi1EEESC_EEENS1_35KernelTmaWarpSpecializedCooperativeEEENS5_IJNSA_ILi128EEENSA_ILi64EEESH_EEENS_10bfloat16_tENS5_IJlSC_lEEESJ_SK_NS4_8TiledMMAINS4_8MMA_AtomIJNS4_4SM904GMMA27MMA_64x64x16_F32BF16BF16_SSILNSO_5MajorE0ELSQ_0ELNSO_7ScaleInE1ELSR_1EEEEEENS4_6LayoutISD_NS5_IJSC_NSA_ILi0EEESV_EEEEENS5_IJNS4_10UnderscoreESY_SY_EEEEENS4_13SM90_TMA_LOADENS4_14ComposedLayoutINS4_7SwizzleILi3ELi4ELi3EEENS4_18smem_ptr_flag_bitsILi16EEENSU_INS5_IJNSA_ILi8EEESH_EEENS5_IJSH_SC_EEEEEEEvNS4_8identityENS4_23SM90_TMA_LOAD_MULTICASTES1B_vS1C_EENS_8epilogue10collective18CollectiveEpilogueINS1F_22Sm90TmaWarpSpecializedILi3ELi2ELi16ELb1ELb0EEEJSI_NS5_IJSG_NSA_ILi32EEEEEESJ_SK_SJ_SK_NS1F_6fusion15FusionCallbacksIS1J_NS1M_13LinCombEltActINS1F_6thread7SigmoidESJ_fSJ_fLNS_15FloatRoundStyleE2EEESI_S1L_JEEES11_NS12_INS13_ILi2ELi4ELi3EEES16_NSU_INS5_IJS17_S1K_EEENS5_IJS1K_SC_EEEEEEENS4_17SM75_U32x4_LDSM_NENS4_14SM90_TMA_STOREES1Y_NS4_17SM90_U32x4_STSM_NENS4_9Copy_AtomIJS21_NS_6half_tEEEEvEEEvvEEEEvNT_6ParamsE,"aw",@nobits
	.sectionflags	@""
	.align	16
	.zero		1024


//--------------------- .nv.shared.reserved.0     --------------------------
	.section	.nv.shared.reserved.0,"aw",@nobits
	.weak		__nv_reservedSMEM_offset_0_alias
	.size		__nv_reservedSMEM_offset_0_alias, 0, 0
	.other		__nv_reservedSMEM_offset_0_alias,@"STO_CUDA_RESERVED_SHARED STV_DEFAULT"
__nv_reservedSMEM_offset_0_alias:
	.zero		0


//--------------------- .nv.global                --------------------------
	.section	.nv.global,"aw",@nobits
.nv.global:
	.type		_ZN39_INTERNAL_0a24f89c_4_k_cu_3c30eedf_35434cute1_E,@object
	.size		_ZN39_INTERNAL_0a24f89c_4_k_cu_3c30eedf_35434cute1_E,(_ZN39_INTERNAL_0a24f89c_4_k_cu_3c30eedf_35434cuda3std3__45__cpo6cbeginE - _ZN39_INTERNAL_0a24f89c_4_k_cu_3c30eedf_35434cute1_E)
_ZN39_INTERNAL_0a24f89c_4_k_cu_3c30eedf_35434cute1_E:
	.zero		1
	.type		_ZN39_INTERNAL_0a24f89c_4_k_cu_3c30eedf_35434cuda3std3__45__cpo6cbeginE,@object
	.size		_ZN39_INTERNAL_0a24f89c_4_k_cu_3c30eedf_35434cuda3std3__45__cpo6cbeginE,(_ZN39_INTERNAL_0a24f89c_4_k_cu_3c30eedf_35434cuda3std3__48in_placeE - _ZN39_INTERNAL_0a24f89c_4_k_cu_3c30eedf_35434cuda3std3__45__cpo6cbeginE)
_ZN39_INTERNAL_0a24f89c_4_k_cu_3c30eedf_35434cuda3std3__45__cpo6cbeginE:
	.zero		1
	.type		_ZN39_INTERNAL_0a24f89c_4_k_cu_3c30eedf_35434cuda3std3__48in_placeE,@object
	.size		_ZN39_INTERNAL_0a24f89c_4_k_cu_3c30eedf_35434cuda3std3__48in_placeE,(_ZN39_INTERNAL_0a24f89c_4_k_cu_3c30eedf_35434cuda3std6ranges3__45__cpo9iter_moveE - _ZN39_INTERNAL_0a24f89c_4_k_cu_3c30eedf_35434cuda3std3__48in_placeE)
_ZN39_INTERNAL_0a24f89c_4_k_cu_3c30eedf_35434cuda3std3__48in_placeE:
	.zero		1
	.type		_ZN39_INTERNAL_0a24f89c_4_k_cu_3c30eedf_35434cuda3std6ranges3__45__cpo9iter_moveE,@object
	.size		_ZN39_INTERNAL_0a24f89c_4_k_cu_3c30eedf_35434cuda3std6ranges3__45__cpo9iter_moveE,(_ZN39_INTERNAL_0a24f89c_4_k_cu_3c30eedf_35434cuda3std3__45__cpo5beginE - _ZN39_INTERNAL_0a24f89c_4_k_cu_3c30eedf_35434cuda3std6ranges3__45__cpo9iter_moveE)
_ZN39_INTERNAL_0a24f89c_4_k_cu_3c30eedf_35434cuda3std6ranges3__45__cpo9iter_moveE:
	.zero		1
	.type		_ZN39_INTERNAL_0a24f89c_4_k_cu_3c30eedf_35434cuda3std3__45__cpo5beginE,@object
	.size		_ZN39_INTERNAL_0a24f89c_4_k_cu_3c30eedf_35434cuda3std3__45__cpo5beginE,(_ZN39_INTERNAL_0a24f89c_4_k_cu_3c30eedf_35434cuda3std3__441_GLOBAL__N__0a24f89c_4_k_cu_3c30eedf_35436ignoreE - _ZN39_INTERNAL_0a24f89c_4_k_cu_3c30eedf_35434cuda3std3__45__cpo5beginE)
_ZN39_INTERNAL_0a24f89c_4_k_cu_3c30eedf_35434cuda3std3__45__cpo5beginE:
	.zero		1
	.type		_ZN39_INTERNAL_0a24f89c_4_k_cu_3c30eedf_35434cuda3std3__441_GLOBAL__N__0a24f89c_4_k_cu_3c30eedf_35436ignoreE,@object
	.size		_ZN39_INTERNAL_0a24f89c_4_k_cu_3c30eedf_35434cuda3std3__441_GLOBAL__N__0a24f89c_4_k_cu_3c30eedf_35436ignoreE,(_ZN39_INTERNAL_0a24f89c_4_k_cu_3c30eedf_35434cute7productE - _ZN39_INTERNAL_0a24f89c_4_k_cu_3c30eedf_35434cuda3std3__441_GLOBAL__N__0a24f89c_4_k_cu_3c30eedf_35436ignoreE)
_ZN39_INTERNAL_0a24f89c_4_k_cu_3c30eedf_35434cuda3std3__441_GLOBAL__N__0a24f89c_4_k_cu_3c30eedf_35436ignoreE:
	.zero		1
	.type		_ZN39_INTERNAL_0a24f89c_4_k_cu_3c30eedf_35434cute7productE,@object
	.size		_ZN39_INTERNAL_0a24f89c_4_k_cu_3c30eedf_35434cute7productE,(_ZN39_INTERNAL_0a24f89c_4_k_cu_3c30eedf_35434cuda3std3__45__cpo3endE - _ZN39_INTERNAL_0a24f89c_4_k_cu_3c30eedf_35434cute7productE)
_ZN39_INTERNAL_0a24f89c_4_k_cu_3c30eedf_35434cute7productE:
	.zero		1
	.type		_ZN39_INTERNAL_0a24f89c_4_k_cu_3c30eedf_35434cuda3std3__45__cpo3endE,@object
	.size		_ZN39_INTERNAL_0a24f89c_4_k_cu_3c30eedf_35434cuda3std3__45__cpo3endE,(_ZN39_INTERNAL_0a24f89c_4_k_cu_3c30eedf_35434cuda3std3__419piecewise_constructE - _ZN39_INTERNAL_0a24f89c_4_k_cu_3c30eedf_35434cuda3std3__45__cpo3endE)
_ZN39_INTERNAL_0a24f89c_4_k_cu_3c30eedf_35434cuda3std3__45__cpo3endE:
	.zero		1
	.type		_ZN39_INTERNAL_0a24f89c_4_k_cu_3c30eedf_35434cuda3std3__419piecewise_constructE,@object
	.size		_ZN39_INTERNAL_0a24f89c_4_k_cu_3c30eedf_35434cuda3std3__419piecewise_constructE,(_ZN39_INTERNAL_0a24f89c_4_k_cu_3c30eedf_35434cuda3std3__45__cpo4cendE - _ZN39_INTERNAL_0a24f89c_4_k_cu_3c30eedf_35434cuda3std3__419piecewise_constructE)
_ZN39_INTERNAL_0a24f89c_4_k_cu_3c30eedf_35434cuda3std3__419piecewise_constructE:
	.zero		1
	.type		_ZN39_INTERNAL_0a24f89c_4_k_cu_3c30eedf_35434cuda3std3__45__cpo4cendE,@object
	.size		_ZN39_INTERNAL_0a24f89c_4_k_cu_3c30eedf_35434cuda3std3__45__cpo4cendE,(_ZN39_INTERNAL_0a24f89c_4_k_cu_3c30eedf_35434cuda3std6ranges3__45__cpo4swapE - _ZN39_INTERNAL_0a24f89c_4_k_cu_3c30eedf_35434cuda3std3__45__cpo4cendE)
_ZN39_INTERNAL_0a24f89c_4_k_cu_3c30eedf_35434cuda3std3__45__cpo4cendE:
	.zero		1
	.type		_ZN39_INTERNAL_0a24f89c_4_k_cu_3c30eedf_35434cuda3std6ranges3__45__cpo4swapE,@object
	.size		_ZN39_INTERNAL_0a24f89c_4_k_cu_3c30eedf_35434cuda3std6ranges3__45__cpo4swapE,(.L_9 - _ZN39_INTERNAL_0a24f89c_4_k_cu_3c30eedf_35434cuda3std6ranges3__45__cpo4swapE)
_ZN39_INTERNAL_0a24f89c_4_k_cu_3c30eedf_35434cuda3std6ranges3__45__cpo4swapE:
	.zero		1
.L_9:


//--------------------- .nv.constant0._ZN7cutlass13device_kernelINS_4gemm6kernel13GemmUniversalIN4cute5tupleIJiiiiEEENS1_10collective13CollectiveMmaINS1_34MainloopSm90TmaGmmaWarpSpecializedILi8ENS5_IJNS4_1CILi2EEENSA_ILi1EEESC_EEENS1_35KernelTmaWarpSpecializedCooperativeEEENS5_IJNSA_ILi128EEENSA_ILi64EEESH_EEENS_10bfloat16_tENS5_IJlSC_lEEESJ_SK_NS4_8TiledMMAINS4_8MMA_AtomIJNS4_4SM904GMMA27MMA_64x64x16_F32BF16BF16_SSILNSO_5MajorE0ELSQ_0ELNSO_7ScaleInE1ELSR_1EEEEEENS4_6LayoutISD_NS5_IJSC_NSA_ILi0EEESV_EEEEENS5_IJNS4_10UnderscoreESY_SY_EEEEENS4_13SM90_TMA_LOADENS4_14ComposedLayoutINS4_7SwizzleILi3ELi4ELi3EEENS4_18smem_ptr_flag_bitsILi16EEENSU_INS5_IJNSA_ILi8EEESH_EEENS5_IJSH_SC_EEEEEEEvNS4_8identityENS4_23SM90_TMA_LOAD_MULTICASTES1B_vS1C_EENS_8epilogue10collective18CollectiveEpilogueINS1F_22Sm90TmaWarpSpecializedILi3ELi2ELi16ELb1ELb0EEEJSI_NS5_IJSG_NSA_ILi32EEEEEESJ_SK_SJ_SK_NS1F_6fusion15FusionCallbacksIS1J_NS1M_13LinCombEltActINS1F_6thread7SigmoidESJ_fSJ_fLNS_15FloatRoundStyleE2EEESI_S1L_JEEES11_NS12_INS13_ILi2ELi4ELi3EEES16_NSU_INS5_IJS17_S1K_EEENS5_IJS1K_SC_EEEEEEENS4_17SM75_U32x4_LDSM_NENS4_14SM90_TMA_STOREES1Y_NS4_17SM90_U32x4_STSM_NENS4_9Copy_AtomIJS21_NS_6half_tEEEEvEEEvvEEEEvNT_6ParamsE --------------------------
	.section	.nv.constant0._ZN7cutlass13device_kernelINS_4gemm6kernel13GemmUniversalIN4cute5tupleIJiiiiEEENS1_10collective13CollectiveMmaINS1_34MainloopSm90TmaGmmaWarpSpecializedILi8ENS5_IJNS4_1CILi2EEENSA_ILi1EEESC_EEENS1_35KernelTmaWarpSpecializedCooperativeEEENS5_IJNSA_ILi128EEENSA_ILi64EEESH_EEENS_10bfloat16_tENS5_IJlSC_lEEESJ_SK_NS4_8TiledMMAINS4_8MMA_AtomIJNS4_4SM904GMMA27MMA_64x64x16_F32BF16BF16_SSILNSO_5MajorE0ELSQ_0ELNSO_7ScaleInE1ELSR_1EEEEEENS4_6LayoutISD_NS5_IJSC_NSA_ILi0EEESV_EEEEENS5_IJNS4_10UnderscoreESY_SY_EEEEENS4_13SM90_TMA_LOADENS4_14ComposedLayoutINS4_7SwizzleILi3ELi4ELi3EEENS4_18smem_ptr_flag_bitsILi16EEENSU_INS5_IJNSA_ILi8EEESH_EEENS5_IJSH_SC_EEEEEEEvNS4_8identityENS4_23SM90_TMA_LOAD_MULTICASTES1B_vS1C_EENS_8epilogue10collective18CollectiveEpilogueINS1F_22Sm90TmaWarpSpecializedILi3ELi2ELi16ELb1ELb0EEEJSI_NS5_IJSG_NSA_ILi32EEEEEESJ_SK_SJ_SK_NS1F_6fusion15FusionCallbacksIS1J_NS1M_13LinCombEltActINS1F_6thread7SigmoidESJ_fSJ_fLNS_15FloatRoundStyleE2EEESI_S1L_JEEES11_NS12_INS13_ILi2ELi4ELi3EEES16_NSU_INS5_IJS17_S1K_EEENS5_IJS1K_SC_EEEEEEENS4_17SM75_U32x4_LDSM_NENS4_14SM90_TMA_STOREES1Y_NS4_17SM90_U32x4_STSM_NENS4_9Copy_AtomIJS21_NS_6half_tEEEEvEEEvvEEEEvNT_6ParamsE,"a",@progbits
	.sectionflags	@""
	.align	4
.nv.constant0._ZN7cutlass13device_kernelINS_4gemm6kernel13GemmUniversalIN4cute5tupleIJiiiiEEENS1_10collective13CollectiveMmaINS1_34MainloopSm90TmaGmmaWarpSpecializedILi8ENS5_IJNS4_1CILi2EEENSA_ILi1EEESC_EEENS1_35KernelTmaWarpSpecializedCooperativeEEENS5_IJNSA_ILi128EEENSA_ILi64EEESH_EEENS_10bfloat16_tENS5_IJlSC_lEEESJ_SK_NS4_8TiledMMAINS4_8MMA_AtomIJNS4_4SM904GMMA27MMA_64x64x16_F32BF16BF16_SSILNSO_5MajorE0ELSQ_0ELNSO_7ScaleInE1ELSR_1EEEEEENS4_6LayoutISD_NS5_IJSC_NSA_ILi0EEESV_EEEEENS5_IJNS4_10UnderscoreESY_SY_EEEEENS4_13SM90_TMA_LOADENS4_14ComposedLayoutINS4_7SwizzleILi3ELi4ELi3EEENS4_18smem_ptr_flag_bitsILi16EEENSU_INS5_IJNSA_ILi8EEESH_EEENS5_IJSH_SC_EEEEEEEvNS4_8identityENS4_23SM90_TMA_LOAD_MULTICASTES1B_vS1C_EENS_8epilogue10collective18CollectiveEpilogueINS1F_22Sm90TmaWarpSpecializedILi3ELi2ELi16ELb1ELb0EEEJSI_NS5_IJSG_NSA_ILi32EEEEEESJ_SK_SJ_SK_NS1F_6fusion15FusionCallbacksIS1J_NS1M_13LinCombEltActINS1F_6thread7SigmoidESJ_fSJ_fLNS_15FloatRoundStyleE2EEESI_S1L_JEEES11_NS12_INS13_ILi2ELi4ELi3EEES16_NSU_INS5_IJS17_S1K_EEENS5_IJS1K_SC_EEEEEEENS4_17SM75_U32x4_LDSM_NENS4_14SM90_TMA_STOREES1Y_NS4_17SM90_U32x4_STSM_NENS4_9Copy_AtomIJS21_NS_6half_tEEEEvEEEvvEEEEvNT_6ParamsE:
	.zero		2432


//--------------------- SYMBOLS --------------------------

	.type		.nv.reservedSmem.offset0,@object
	.size		.nv.reservedSmem.offset0,0x4
	.type		__assertfail,@function
